//
// Generated by NVIDIA NVVM Compiler
//
// Compiler Build ID: CL-36424714
// Cuda compilation tools, release 13.0, V13.0.88
// Based on NVVM 20.0.0
//

.version 9.0
.target sm_100
.address_size 64

	// .globl	_Z13batchedMatmulILi32ELi8ELi4EEvPKfS1_Pfiiii
// _ZZ13batchedMatmulILi32ELi8ELi4EEvPKfS1_PfiiiiE3A_s has been demoted
// _ZZ13batchedMatmulILi32ELi8ELi4EEvPKfS1_PfiiiiE3B_s has been demoted

.visible .entry _Z13batchedMatmulILi32ELi8ELi4EEvPKfS1_Pfiiii(
	.param .u64 .ptr .align 1 _Z13batchedMatmulILi32ELi8ELi4EEvPKfS1_Pfiiii_param_0,
	.param .u64 .ptr .align 1 _Z13batchedMatmulILi32ELi8ELi4EEvPKfS1_Pfiiii_param_1,
	.param .u64 .ptr .align 1 _Z13batchedMatmulILi32ELi8ELi4EEvPKfS1_Pfiiii_param_2,
	.param .u32 _Z13batchedMatmulILi32ELi8ELi4EEvPKfS1_Pfiiii_param_3,
	.param .u32 _Z13batchedMatmulILi32ELi8ELi4EEvPKfS1_Pfiiii_param_4,
	.param .u32 _Z13batchedMatmulILi32ELi8ELi4EEvPKfS1_Pfiiii_param_5,
	.param .u32 _Z13batchedMatmulILi32ELi8ELi4EEvPKfS1_Pfiiii_param_6
)
{
	.reg .pred 	%p<149>;
	.reg .b16 	%rs<3>;
	.reg .b32 	%r<98>;
	.reg .b32 	%f<303>;
	.reg .b64 	%rd<19>;
	// demoted variable
	.shared .align 4 .b8 _ZZ13batchedMatmulILi32ELi8ELi4EEvPKfS1_PfiiiiE3A_s[4224];
	// demoted variable
	.shared .align 4 .b8 _ZZ13batchedMatmulILi32ELi8ELi4EEvPKfS1_PfiiiiE3B_s[4224];
	ld.param.u64 	%rd10, [_Z13batchedMatmulILi32ELi8ELi4EEvPKfS1_Pfiiii_param_0];
	ld.param.u64 	%rd11, [_Z13batchedMatmulILi32ELi8ELi4EEvPKfS1_Pfiiii_param_1];
	ld.param.u64 	%rd12, [_Z13batchedMatmulILi32ELi8ELi4EEvPKfS1_Pfiiii_param_2];
	ld.param.u32 	%r44, [_Z13batchedMatmulILi32ELi8ELi4EEvPKfS1_Pfiiii_param_4];
	ld.param.u32 	%r45, [_Z13batchedMatmulILi32ELi8ELi4EEvPKfS1_Pfiiii_param_5];
	ld.param.u32 	%r46, [_Z13batchedMatmulILi32ELi8ELi4EEvPKfS1_Pfiiii_param_6];
	cvta.to.global.u64 	%rd1, %rd12;
	mov.u32 	%r1, %tid.x;
	and.b32  	%r2, %r1, 1020;
	mov.u32 	%r47, %ctaid.x;
	shl.b32 	%r48, %r47, 5;
	shl.b32 	%r49, %r1, 3;
	and.b32  	%r3, %r49, 24;
	or.b32  	%r4, %r3, %r48;
	mov.u32 	%r50, %ctaid.y;
	shl.b32 	%r5, %r50, 5;
	add.s32 	%r6, %r5, %r2;
	mov.u32 	%r7, %ctaid.z;
	setp.lt.s32 	%p1, %r46, 1;
	mov.f32 	%f191, 0f00000000;
	mov.f32 	%f192, %f191;
	mov.f32 	%f193, %f191;
	mov.f32 	%f194, %f191;
	mov.f32 	%f195, %f191;
	mov.f32 	%f196, %f191;
	mov.f32 	%f197, %f191;
	mov.f32 	%f198, %f191;
	mov.f32 	%f199, %f191;
	mov.f32 	%f200, %f191;
	mov.f32 	%f201, %f191;
	mov.f32 	%f202, %f191;
	mov.f32 	%f203, %f191;
	mov.f32 	%f204, %f191;
	mov.f32 	%f205, %f191;
	mov.f32 	%f206, %f191;
	mov.f32 	%f207, %f191;
	mov.f32 	%f208, %f191;
	mov.f32 	%f209, %f191;
	mov.f32 	%f210, %f191;
	mov.f32 	%f211, %f191;
	mov.f32 	%f212, %f191;
	mov.f32 	%f213, %f191;
	mov.f32 	%f214, %f191;
	mov.f32 	%f215, %f191;
	mov.f32 	%f216, %f191;
	mov.f32 	%f217, %f191;
	mov.f32 	%f218, %f191;
	mov.f32 	%f219, %f191;
	mov.f32 	%f220, %f191;
	mov.f32 	%f221, %f191;
	mov.f32 	%f222, %f191;
	@%p1 bra 	$L__BB0_39;
	mad.lo.s32 	%r52, %r44, %r7, %r5;
	add.s32 	%r53, %r52, %r2;
	mad.lo.s32 	%r8, %r46, %r53, %r3;
	shr.u32 	%r54, %r1, 2;
	cvt.u16.u32 	%rs1, %r1;
	and.b16  	%rs2, %rs1, 3;
	mul.wide.u16 	%r55, %rs2, 32;
	mad.lo.s32 	%r56, %r54, 528, %r55;
	mov.u32 	%r57, _ZZ13batchedMatmulILi32ELi8ELi4EEvPKfS1_PfiiiiE3A_s;
	add.s32 	%r9, %r57, %r56;
	mov.u32 	%r58, _ZZ13batchedMatmulILi32ELi8ELi4EEvPKfS1_PfiiiiE3B_s;
	add.s32 	%r10, %r58, %r56;
	cvta.to.global.u64 	%rd2, %rd10;
	cvta.to.global.u64 	%rd3, %rd11;
	mov.b32 	%r91, 0;
	mov.f32 	%f191, 0f00000000;
$L__BB0_2:
	shl.b32 	%r60, %r91, 5;
	or.b32  	%r13, %r60, %r3;
	add.s32 	%r96, %r8, %r60;
	mov.u32 	%r61, %ctaid.z;
	add.s32 	%r93, %r2, %r60;
	mad.lo.s32 	%r62, %r46, %r61, %r93;
	mad.lo.s32 	%r94, %r45, %r62, %r4;
	mov.b32 	%r92, 16;
	mov.u32 	%r95, %r6;
$L__BB0_3:
	setp.ge.s32 	%p2, %r13, %r46;
	setp.ge.s32 	%p3, %r95, %r44;
	mul.wide.s32 	%rd13, %r96, 4;
	add.s64 	%rd5, %rd2, %rd13;
	mov.f32 	%f255, 0f00000000;
	or.pred  	%p4, %p2, %p3;
	@%p4 bra 	$L__BB0_5;
	ld.global.f32 	%f255, [%rd5];
$L__BB0_5:
	setp.ge.s32 	%p5, %r93, %r46;
	setp.ge.s32 	%p6, %r4, %r45;
	add.s32 	%r22, %r9, %r92;
	st.shared.f32 	[%r22+-16], %f255;
	mul.wide.s32 	%rd14, %r94, 4;
	add.s64 	%rd6, %rd3, %rd14;
	mov.f32 	%f256, 0f00000000;
	or.pred  	%p7, %p6, %p5;
	@%p7 bra 	$L__BB0_7;
	ld.global.f32 	%f256, [%rd6];
$L__BB0_7:
	add.s32 	%r63, %r13, 1;
	setp.ge.s32 	%p9, %r63, %r46;
	add.s32 	%r23, %r10, %r92;
	st.shared.f32 	[%r23+-16], %f256;
	mov.f32 	%f257, 0f00000000;
	or.pred  	%p10, %p9, %p3;
	@%p10 bra 	$L__BB0_9;
	ld.global.f32 	%f257, [%rd5+4];
$L__BB0_9:
	add.s32 	%r64, %r4, 1;
	setp.ge.s32 	%p12, %r64, %r45;
	st.shared.f32 	[%r22+-12], %f257;
	mov.f32 	%f258, 0f00000000;
	or.pred  	%p13, %p12, %p5;
	@%p13 bra 	$L__BB0_11;
	ld.global.f32 	%f258, [%rd6+4];
$L__BB0_11:
	add.s32 	%r65, %r13, 2;
	setp.ge.s32 	%p15, %r65, %r46;
	st.shared.f32 	[%r23+-12], %f258;
	mov.f32 	%f259, 0f00000000;
	or.pred  	%p16, %p15, %p3;
	@%p16 bra 	$L__BB0_13;
	ld.global.f32 	%f259, [%rd5+8];
$L__BB0_13:
	add.s32 	%r66, %r4, 2;
	setp.ge.s32 	%p18, %r66, %r45;
	st.shared.f32 	[%r22+-8], %f259;
	mov.f32 	%f260, 0f00000000;
	or.pred  	%p19, %p18, %p5;
	@%p19 bra 	$L__BB0_15;
	ld.global.f32 	%f260, [%rd6+8];
$L__BB0_15:
	add.s32 	%r67, %r13, 3;
	setp.ge.s32 	%p21, %r67, %r46;
	st.shared.f32 	[%r23+-8], %f260;
	mov.f32 	%f261, 0f00000000;
	or.pred  	%p22, %p21, %p3;
	@%p22 bra 	$L__BB0_17;
	ld.global.f32 	%f261, [%rd5+12];
$L__BB0_17:
	add.s32 	%r68, %r4, 3;
	setp.ge.s32 	%p24, %r68, %r45;
	st.shared.f32 	[%r22+-4], %f261;
	mov.f32 	%f262, 0f00000000;
	or.pred  	%p25, %p24, %p5;
	@%p25 bra 	$L__BB0_19;
	ld.global.f32 	%f262, [%rd6+12];
$L__BB0_19:
	add.s32 	%r69, %r13, 4;
	setp.ge.s32 	%p27, %r69, %r46;
	st.shared.f32 	[%r23+-4], %f262;
	mov.f32 	%f263, 0f00000000;
	or.pred  	%p28, %p27, %p3;
	@%p28 bra 	$L__BB0_21;
	ld.global.f32 	%f263, [%rd5+16];
$L__BB0_21:
	add.s32 	%r70, %r4, 4;
	setp.ge.s32 	%p30, %r70, %r45;
	st.shared.f32 	[%r22], %f263;
	mov.f32 	%f264, 0f00000000;
	or.pred  	%p31, %p30, %p5;
	@%p31 bra 	$L__BB0_23;
	ld.global.f32 	%f264, [%rd6+16];
$L__BB0_23:
	add.s32 	%r71, %r13, 5;
	setp.ge.s32 	%p33, %r71, %r46;
	st.shared.f32 	[%r23], %f264;
	mov.f32 	%f265, 0f00000000;
	or.pred  	%p34, %p33, %p3;
	@%p34 bra 	$L__BB0_25;
	ld.global.f32 	%f265, [%rd5+20];
$L__BB0_25:
	add.s32 	%r72, %r4, 5;
	setp.ge.s32 	%p36, %r72, %r45;
	st.shared.f32 	[%r22+4], %f265;
	mov.f32 	%f266, 0f00000000;
	or.pred  	%p37, %p36, %p5;
	@%p37 bra 	$L__BB0_27;
	ld.global.f32 	%f266, [%rd6+20];
$L__BB0_27:
	add.s32 	%r73, %r13, 6;
	setp.ge.s32 	%p39, %r73, %r46;
	st.shared.f32 	[%r23+4], %f266;
	mov.f32 	%f267, 0f00000000;
	or.pred  	%p40, %p39, %p3;
	@%p40 bra 	$L__BB0_29;
	ld.global.f32 	%f267, [%rd5+24];
$L__BB0_29:
	add.s32 	%r74, %r4, 6;
	setp.ge.s32 	%p42, %r74, %r45;
	st.shared.f32 	[%r22+8], %f267;
	mov.f32 	%f268, 0f00000000;
	or.pred  	%p43, %p42, %p5;
	@%p43 bra 	$L__BB0_31;
	ld.global.f32 	%f268, [%rd6+24];
$L__BB0_31:
	add.s32 	%r75, %r13, 7;
	setp.ge.s32 	%p45, %r75, %r46;
	st.shared.f32 	[%r23+8], %f268;
	mov.f32 	%f269, 0f00000000;
	or.pred  	%p46, %p45, %p3;
	@%p46 bra 	$L__BB0_33;
	ld.global.f32 	%f269, [%rd5+28];
$L__BB0_33:
	add.s32 	%r76, %r4, 7;
	setp.ge.s32 	%p48, %r76, %r45;
	st.shared.f32 	[%r22+12], %f269;
	mov.f32 	%f270, 0f00000000;
	or.pred  	%p49, %p48, %p5;
	@%p49 bra 	$L__BB0_35;
	ld.global.f32 	%f270, [%rd6+28];
$L__BB0_35:
	st.shared.f32 	[%r23+12], %f270;
	add.s32 	%r96, %r96, %r46;
	add.s32 	%r95, %r95, 1;
	add.s32 	%r94, %r94, %r45;
	add.s32 	%r93, %r93, 1;
	add.s32 	%r92, %r92, 132;
	setp.ne.s32 	%p50, %r92, 544;
	@%p50 bra 	$L__BB0_3;
	bar.sync 	0;
	mov.b32 	%r97, 0;
$L__BB0_37:
	shl.b32 	%r78, %r97, 2;
	mov.u32 	%r79, _ZZ13batchedMatmulILi32ELi8ELi4EEvPKfS1_PfiiiiE3A_s;
	add.s32 	%r80, %r79, %r78;
	mov.u32 	%r81, _ZZ13batchedMatmulILi32ELi8ELi4EEvPKfS1_PfiiiiE3B_s;
	mad.lo.s32 	%r82, %r97, 132, %r81;
	shl.b32 	%r83, %r3, 2;
	add.s32 	%r84, %r82, %r83;
	mad.lo.s32 	%r85, %r2, 132, %r80;
	ld.shared.f32 	%f179, [%r85];
	ld.shared.f32 	%f180, [%r84];
	fma.rn.f32 	%f222, %f179, %f180, %f222;
	ld.shared.f32 	%f181, [%r84+4];
	fma.rn.f32 	%f221, %f179, %f181, %f221;
	ld.shared.f32 	%f182, [%r84+8];
	fma.rn.f32 	%f220, %f179, %f182, %f220;
	ld.shared.f32 	%f183, [%r84+12];
	fma.rn.f32 	%f219, %f179, %f183, %f219;
	ld.shared.f32 	%f184, [%r84+16];
	fma.rn.f32 	%f218, %f179, %f184, %f218;
	ld.shared.f32 	%f185, [%r84+20];
	fma.rn.f32 	%f217, %f179, %f185, %f217;
	ld.shared.f32 	%f186, [%r84+24];
	fma.rn.f32 	%f216, %f179, %f186, %f216;
	ld.shared.f32 	%f187, [%r84+28];
	fma.rn.f32 	%f215, %f179, %f187, %f215;
	ld.shared.f32 	%f188, [%r85+132];
	fma.rn.f32 	%f214, %f188, %f180, %f214;
	fma.rn.f32 	%f213, %f188, %f181, %f213;
	fma.rn.f32 	%f212, %f188, %f182, %f212;
	fma.rn.f32 	%f211, %f188, %f183, %f211;
	fma.rn.f32 	%f210, %f188, %f184, %f210;
	fma.rn.f32 	%f209, %f188, %f185, %f209;
	fma.rn.f32 	%f208, %f188, %f186, %f208;
	fma.rn.f32 	%f207, %f188, %f187, %f207;
	ld.shared.f32 	%f189, [%r85+264];
	fma.rn.f32 	%f206, %f189, %f180, %f206;
	fma.rn.f32 	%f205, %f189, %f181, %f205;
	fma.rn.f32 	%f204, %f189, %f182, %f204;
	fma.rn.f32 	%f203, %f189, %f183, %f203;
	fma.rn.f32 	%f202, %f189, %f184, %f202;
	fma.rn.f32 	%f201, %f189, %f185, %f201;
	fma.rn.f32 	%f200, %f189, %f186, %f200;
	fma.rn.f32 	%f199, %f189, %f187, %f199;
	ld.shared.f32 	%f190, [%r85+396];
	fma.rn.f32 	%f198, %f190, %f180, %f198;
	fma.rn.f32 	%f197, %f190, %f181, %f197;
	fma.rn.f32 	%f196, %f190, %f182, %f196;
	fma.rn.f32 	%f195, %f190, %f183, %f195;
	fma.rn.f32 	%f194, %f190, %f184, %f194;
	fma.rn.f32 	%f193, %f190, %f185, %f193;
	fma.rn.f32 	%f192, %f190, %f186, %f192;
	fma.rn.f32 	%f191, %f190, %f187, %f191;
	add.s32 	%r97, %r97, 1;
	setp.ne.s32 	%p51, %r97, 32;
	@%p51 bra 	$L__BB0_37;
	bar.sync 	0;
	add.s32 	%r91, %r91, 1;
	add.s32 	%r86, %r46, 31;
	shr.u32 	%r87, %r86, 5;
	setp.eq.s32 	%p52, %r91, %r87;
	@%p52 bra 	$L__BB0_39;
	bra.uni 	$L__BB0_2;
$L__BB0_39:
	mov.u32 	%r88, %ctaid.z;
	setp.lt.s32 	%p53, %r6, %r44;
	mad.lo.s32 	%r89, %r44, %r88, %r6;
	mad.lo.s32 	%r11, %r89, %r45, %r4;
	setp.lt.s32 	%p54, %r4, %r45;
	and.pred  	%p55, %p53, %p54;
	mul.wide.s32 	%rd15, %r11, 4;
	add.s64 	%rd4, %rd1, %rd15;
	@%p55 bra 	$L__BB0_40;
	bra.uni 	$L__BB0_41;
$L__BB0_40:
	st.global.f32 	[%rd4], %f222;
$L__BB0_41:
	setp.ge.s32 	%p56, %r6, %r44;
	add.s32 	%r32, %r4, 1;
	setp.ge.s32 	%p57, %r32, %r45;
	or.pred  	%p58, %p56, %p57;
	@%p58 bra 	$L__BB0_43;
	st.global.f32 	[%rd4+4], %f221;
$L__BB0_43:
	add.s32 	%r33, %r4, 2;
	setp.ge.s32 	%p60, %r33, %r45;
	or.pred  	%p61, %p56, %p60;
	@%p61 bra 	$L__BB0_45;
	st.global.f32 	[%rd4+8], %f220;
$L__BB0_45:
	add.s32 	%r34, %r4, 3;
	setp.ge.s32 	%p63, %r34, %r45;
	or.pred  	%p64, %p56, %p63;
	@%p64 bra 	$L__BB0_47;
	st.global.f32 	[%rd4+12], %f219;
$L__BB0_47:
	add.s32 	%r35, %r4, 4;
	setp.ge.s32 	%p66, %r35, %r45;
	or.pred  	%p67, %p56, %p66;
	@%p67 bra 	$L__BB0_49;
	st.global.f32 	[%rd4+16], %f218;
$L__BB0_49:
	add.s32 	%r36, %r4, 5;
	setp.ge.s32 	%p69, %r36, %r45;
	or.pred  	%p70, %p56, %p69;
	@%p70 bra 	$L__BB0_51;
	st.global.f32 	[%rd4+20], %f217;
$L__BB0_51:
	add.s32 	%r37, %r4, 6;
	setp.ge.s32 	%p72, %r37, %r45;
	or.pred  	%p73, %p56, %p72;
	@%p73 bra 	$L__BB0_53;
	st.global.f32 	[%rd4+24], %f216;
$L__BB0_53:
	add.s32 	%r38, %r4, 7;
	setp.ge.s32 	%p75, %r38, %r45;
	or.pred  	%p76, %p56, %p75;
	@%p76 bra 	$L__BB0_55;
	st.global.f32 	[%rd4+28], %f215;
$L__BB0_55:
	setp.ge.s32 	%p77, %r4, %r45;
	add.s32 	%r39, %r6, 1;
	setp.ge.s32 	%p78, %r39, %r44;
	add.s32 	%r40, %r11, %r45;
	mul.wide.s32 	%rd16, %r40, 4;
	add.s64 	%rd7, %rd1, %rd16;
	or.pred  	%p79, %p78, %p77;
	@%p79 bra 	$L__BB0_57;
	st.global.f32 	[%rd7], %f214;
$L__BB0_57:
	or.pred  	%p82, %p78, %p57;
	@%p82 bra 	$L__BB0_59;
	st.global.f32 	[%rd7+4], %f213;
$L__BB0_59:
	or.pred  	%p85, %p78, %p60;
	@%p85 bra 	$L__BB0_61;
	st.global.f32 	[%rd7+8], %f212;
$L__BB0_61:
	setp.ge.s32 	%p86, %r39, %r44;
	setp.ge.s32 	%p87, %r34, %r45;
	or.pred  	%p88, %p86, %p87;
	@%p88 bra 	$L__BB0_63;
	st.global.f32 	[%rd7+12], %f211;
$L__BB0_63:
	setp.ge.s32 	%p89, %r39, %r44;
	setp.ge.s32 	%p90, %r35, %r45;
	or.pred  	%p91, %p89, %p90;
	@%p91 bra 	$L__BB0_65;
	st.global.f32 	[%rd7+16], %f210;
$L__BB0_65:
	setp.ge.s32 	%p92, %r39, %r44;
	setp.ge.s32 	%p93, %r36, %r45;
	or.pred  	%p94, %p92, %p93;
	@%p94 bra 	$L__BB0_67;
	st.global.f32 	[%rd7+20], %f209;
$L__BB0_67:
	setp.ge.s32 	%p95, %r39, %r44;
	setp.ge.s32 	%p96, %r37, %r45;
	or.pred  	%p97, %p95, %p96;
	@%p97 bra 	$L__BB0_69;
	st.global.f32 	[%rd7+24], %f208;
$L__BB0_69:
	setp.ge.s32 	%p98, %r39, %r44;
	setp.ge.s32 	%p99, %r38, %r45;
	or.pred  	%p100, %p98, %p99;
	@%p100 bra 	$L__BB0_71;
	st.global.f32 	[%rd7+28], %f207;
$L__BB0_71:
	setp.ge.s32 	%p101, %r4, %r45;
	add.s32 	%r41, %r6, 2;
	setp.ge.s32 	%p102, %r41, %r44;
	add.s32 	%r42, %r40, %r45;
	mul.wide.s32 	%rd17, %r42, 4;
	add.s64 	%rd8, %rd1, %rd17;
	or.pred  	%p103, %p102, %p101;
	@%p103 bra 	$L__BB0_73;
	st.global.f32 	[%rd8], %f206;
$L__BB0_73:
	setp.ge.s32 	%p104, %r41, %r44;
	setp.ge.s32 	%p105, %r32, %r45;
	or.pred  	%p106, %p104, %p105;
	@%p106 bra 	$L__BB0_75;
	st.global.f32 	[%rd8+4], %f205;
$L__BB0_75:
	setp.ge.s32 	%p107, %r41, %r44;
	setp.ge.s32 	%p108, %r33, %r45;
	or.pred  	%p109, %p107, %p108;
	@%p109 bra 	$L__BB0_77;
	st.global.f32 	[%rd8+8], %f204;
$L__BB0_77:
	setp.ge.s32 	%p110, %r41, %r44;
	setp.ge.s32 	%p111, %r34, %r45;
	or.pred  	%p112, %p110, %p111;
	@%p112 bra 	$L__BB0_79;
	st.global.f32 	[%rd8+12], %f203;
$L__BB0_79:
	setp.ge.s32 	%p113, %r41, %r44;
	setp.ge.s32 	%p114, %r35, %r45;
	or.pred  	%p115, %p113, %p114;
	@%p115 bra 	$L__BB0_81;
	st.global.f32 	[%rd8+16], %f202;
$L__BB0_81:
	setp.ge.s32 	%p116, %r41, %r44;
	setp.ge.s32 	%p117, %r36, %r45;
	or.pred  	%p118, %p116, %p117;
	@%p118 bra 	$L__BB0_83;
	st.global.f32 	[%rd8+20], %f201;
$L__BB0_83:
	setp.ge.s32 	%p119, %r41, %r44;
	setp.ge.s32 	%p120, %r37, %r45;
	or.pred  	%p121, %p119, %p120;
	@%p121 bra 	$L__BB0_85;
	st.global.f32 	[%rd8+24], %f200;
$L__BB0_85:
	setp.ge.s32 	%p122, %r41, %r44;
	setp.ge.s32 	%p123, %r38, %r45;
	or.pred  	%p124, %p122, %p123;
	@%p124 bra 	$L__BB0_87;
	st.global.f32 	[%rd8+28], %f199;
$L__BB0_87:
	setp.ge.s32 	%p125, %r4, %r45;
	add.s32 	%r43, %r6, 3;
	setp.ge.s32 	%p126, %r43, %r44;
	add.s32 	%r90, %r42, %r45;
	mul.wide.s32 	%rd18, %r90, 4;
	add.s64 	%rd9, %rd1, %rd18;
	or.pred  	%p127, %p126, %p125;
	@%p127 bra 	$L__BB0_89;
	st.global.f32 	[%rd9], %f198;
$L__BB0_89:
	setp.ge.s32 	%p128, %r43, %r44;
	setp.ge.s32 	%p129, %r32, %r45;
	or.pred  	%p130, %p128, %p129;
	@%p130 bra 	$L__BB0_91;
	st.global.f32 	[%rd9+4], %f197;
$L__BB0_91:
	setp.ge.s32 	%p131, %r43, %r44;
	setp.ge.s32 	%p132, %r33, %r45;
	or.pred  	%p133, %p131, %p132;
	@%p133 bra 	$L__BB0_93;
	st.global.f32 	[%rd9+8], %f196;
$L__BB0_93:
	setp.ge.s32 	%p134, %r43, %r44;
	setp.ge.s32 	%p135, %r34, %r45;
	or.pred  	%p136, %p134, %p135;
	@%p136 bra 	$L__BB0_95;
	st.global.f32 	[%rd9+12], %f195;
$L__BB0_95:
	setp.ge.s32 	%p137, %r43, %r44;
	setp.ge.s32 	%p138, %r35, %r45;
	or.pred  	%p139, %p137, %p138;
	@%p139 bra 	$L__BB0_97;
	st.global.f32 	[%rd9+16], %f194;
$L__BB0_97:
	setp.ge.s32 	%p140, %r43, %r44;
	setp.ge.s32 	%p141, %r36, %r45;
	or.pred  	%p142, %p140, %p141;
	@%p142 bra 	$L__BB0_99;
	st.global.f32 	[%rd9+20], %f193;
$L__BB0_99:
	setp.ge.s32 	%p143, %r43, %r44;
	setp.ge.s32 	%p144, %r37, %r45;
	or.pred  	%p145, %p143, %p144;
	@%p145 bra 	$L__BB0_101;
	st.global.f32 	[%rd9+24], %f192;
$L__BB0_101:
	setp.ge.s32 	%p146, %r43, %r44;
	setp.ge.s32 	%p147, %r38, %r45;
	or.pred  	%p148, %p146, %p147;
	@%p148 bra 	$L__BB0_103;
	st.global.f32 	[%rd9+28], %f191;
$L__BB0_103:
	ret;

}


// ===== COMPILED SASS (sm_100) =====

	.target	sm_100

	.elftype	@"ET_EXEC"


//--------------------- .note.nv.tkinfo           --------------------------
	.section	.note.nv.tkinfo,"",@"SHT_NOTE"
	.sectionflags	@"SHF_NOTE_NV_TKINFO"
	.tkinfo
        /*0018*/ 	.word	0x00000002
        /*0030*/ 	.string	""
        /*0030*/ 	.string	"ptxas"
        /*0030*/ 	.string	"Cuda compilation tools, release 13.0, V13.0.88"
        /*0030*/ 	.string	"Build cuda_13.0.r13.0/compiler.36424714_0"
        /*0030*/ 	.string	"-arch sm_100 -m 64 "



//--------------------- .note.nv.cuinfo           --------------------------
	.section	.note.nv.cuinfo,"",@"SHT_NOTE"
	.sectionflags	@"SHF_NOTE_NV_CUINFO"
        /*0018*/ 	.short	0x0002
        /*001a*/ 	.short	0x0064
        /*001c*/ 	.short	0x0082
	.zero		2


//--------------------- .nv.info                  --------------------------
	.section	.nv.info,"",@"SHT_CUDA_INFO"
	.align	4


	//----- nvinfo : EIATTR_REGCOUNT
	.align		4
        /*0000*/ 	.byte	0x04, 0x2f
        /*0002*/ 	.short	(.L_1 - .L_0)
	.align		4
.L_0:
        /*0004*/ 	.word	index@(_Z13batchedMatmulILi32ELi8ELi4EEvPKfS1_Pfiiii)
        /*0008*/ 	.word	0x00000040


	//----- nvinfo : EIATTR_FRAME_SIZE
	.align		4
.L_1:
        /*000c*/ 	.byte	0x04, 0x11
        /*000e*/ 	.short	(.L_3 - .L_2)
	.align		4
.L_2:
        /*0010*/ 	.word	index@(_Z13batchedMatmulILi32ELi8ELi4EEvPKfS1_Pfiiii)
        /*0014*/ 	.word	0x00000000


	//----- nvinfo : EIATTR_MIN_STACK_SIZE
	.align		4
.L_3:
        /*0018*/ 	.byte	0x04, 0x12
        /*001a*/ 	.short	(.L_5 - .L_4)
	.align		4
.L_4:
        /*001c*/ 	.word	index@(_Z13batchedMatmulILi32ELi8ELi4EEvPKfS1_Pfiiii)
        /*0020*/ 	.word	0x00000000
.L_5:


//--------------------- .nv.compat                --------------------------
	.section	.nv.compat,"",@"SHT_CUDA_COMPAT_INFO"
	.align	4
        /*0000*/ 	.byte	0x02, 0x09, 0x00, 0x00, 0x02, 0x02, 0x01, 0x00, 0x02, 0x05, 0x05, 0x00, 0x03, 0x07, 0x01, 0x01
        /*0010*/ 	.byte	0x02, 0x03, 0x00, 0x00, 0x02, 0x06, 0x01, 0x00, 0x04, 0x0b, 0x08, 0x00, 0x09, 0x00, 0x00, 0x00
        /*0020*/ 	.byte	0x00, 0x00, 0x00, 0x00


//--------------------- .nv.info._Z13batchedMatmulILi32ELi8ELi4EEvPKfS1_Pfiiii --------------------------
	.section	.nv.info._Z13batchedMatmulILi32ELi8ELi4EEvPKfS1_Pfiiii,"",@"SHT_CUDA_INFO"
	.sectionflags	@""
	.align	4


	//----- nvinfo : EIATTR_CUDA_API_VERSION
	.align		4
        /*0000*/ 	.byte	0x04, 0x37
        /*0002*/ 	.short	(.L_7 - .L_6)
.L_6:
        /*0004*/ 	.word	0x00000082


	//----- nvinfo : EIATTR_KPARAM_INFO
	.align		4
.L_7:
        /*0008*/ 	.byte	0x04, 0x17
        /*000a*/ 	.short	(.L_9 - .L_8)
.L_8:
        /*000c*/ 	.word	0x00000000
        /*0010*/ 	.short	0x0006
        /*0012*/ 	.short	0x0024
        /*0014*/ 	.byte	0x00, 0xf0, 0x11, 0x00


	//----- nvinfo : EIATTR_KPARAM_INFO
	.align		4
.L_9:
        /*0018*/ 	.byte	0x04, 0x17
        /*001a*/ 	.short	(.L_11 - .L_10)
.L_10:
        /*001c*/ 	.word	0x00000000
        /*0020*/ 	.short	0x0005
        /*0022*/ 	.short	0x0020
        /*0024*/ 	.byte	0x00, 0xf0, 0x11, 0x00


	//----- nvinfo : EIATTR_KPARAM_INFO
	.align		4
.L_11:
        /*0028*/ 	.byte	0x04, 0x17
        /*002a*/ 	.short	(.L_13 - .L_12)
.L_12:
        /*002c*/ 	.word	0x00000000
        /*0030*/ 	.short	0x0004
        /*0032*/ 	.short	0x001c
        /*0034*/ 	.byte	0x00, 0xf0, 0x11, 0x00


	//----- nvinfo : EIATTR_KPARAM_INFO
	.align		4
.L_13:
        /*0038*/ 	.byte	0x04, 0x17
        /*003a*/ 	.short	(.L_15 - .L_14)
.L_14:
        /*003c*/ 	.word	0x00000000
        /*0040*/ 	.short	0x0003
        /*0042*/ 	.short	0x0018
        /*0044*/ 	.byte	0x00, 0xf0, 0x11, 0x00


	//----- nvinfo : EIATTR_KPARAM_INFO
	.align		4
.L_15:
        /*0048*/ 	.byte	0x04, 0x17
        /*004a*/ 	.short	(.L_17 - .L_16)
.L_16:
        /*004c*/ 	.word	0x00000000
        /*0050*/ 	.short	0x0002
        /*0052*/ 	.short	0x0010
        /*0054*/ 	.byte	0x00, 0xf5, 0x21, 0x00


	//----- nvinfo : EIATTR_KPARAM_INFO
	.align		4
.L_17:
        /*0058*/ 	.byte	0x04, 0x17
        /*005a*/ 	.short	(.L_19 - .L_18)
.L_18:
        /*005c*/ 	.word	0x00000000
        /*0060*/ 	.short	0x0001
        /*0062*/ 	.short	0x0008
        /*0064*/ 	.byte	0x00, 0xf5, 0x21, 0x00


	//----- nvinfo : EIATTR_KPARAM_INFO
	.align		4
.L_19:
        /*0068*/ 	.byte	0x04, 0x17
        /*006a*/ 	.short	(.L_21 - .L_20)
.L_20:
        /*006c*/ 	.word	0x00000000
        /*0070*/ 	.short	0x0000
        /*0072*/ 	.short	0x0000
        /*0074*/ 	.byte	0x00, 0xf5, 0x21, 0x00


	//----- nvinfo : EIATTR_SPARSE_MMA_MASK
	.align		4
.L_21:
        /*0078*/ 	.byte	0x03, 0x50
        /*007a*/ 	.short	0x0000


	//----- nvinfo : EIATTR_MAXREG_COUNT
	.align		4
        /*007c*/ 	.byte	0x03, 0x1b
        /*007e*/ 	.short	0x00ff


	//----- nvinfo : EIATTR_NUM_BARRIERS
	.align		4
        /*0080*/ 	.byte	0x02, 0x4c
        /*0082*/ 	.byte	0x01
	.zero		1


	//----- nvinfo : EIATTR_MERCURY_ISA_VERSION
	.align		4
        /*0084*/ 	.byte	0x03, 0x5f
        /*0086*/ 	.short	0x0101


	//----- nvinfo : EIATTR_VRC_CTA_INIT_COUNT
	.align		4
        /*0088*/ 	.byte	0x02, 0x4a
	.zero		1
	.zero		1


	//----- nvinfo : EIATTR_EXIT_INSTR_OFFSETS
	.align		4
        /*008c*/ 	.byte	0x04, 0x1c
        /*008e*/ 	.short	(.L_23 - .L_22)


	//   ....[0]....
.L_22:
        /*0090*/ 	.word	0x00001c80


	//   ....[1]....
        /*0094*/ 	.word	0x00001ca0


	//----- nvinfo : EIATTR_CBANK_PARAM_SIZE
	.align		4
.L_23:
        /*0098*/ 	.byte	0x03, 0x19
        /*009a*/ 	.short	0x0028


	//----- nvinfo : EIATTR_PARAM_CBANK
	.align		4
        /*009c*/ 	.byte	0x04, 0x0a
        /*009e*/ 	.short	(.L_25 - .L_24)
	.align		4
.L_24:
        /*00a0*/ 	.word	index@(.nv.constant0._Z13batchedMatmulILi32ELi8ELi4EEvPKfS1_Pfiiii)
        /*00a4*/ 	.short	0x0380
        /*00a6*/ 	.short	0x0028


	//----- nvinfo : EIATTR_SW_WAR
	.align		4
.L_25:
        /*00a8*/ 	.byte	0x04, 0x36
        /*00aa*/ 	.short	(.L_27 - .L_26)
.L_26:
        /*00ac*/ 	.word	0x00000008
.L_27:


//--------------------- .nv.callgraph             --------------------------
	.section	.nv.callgraph,"",@"SHT_CUDA_CALLGRAPH"
	.align	4
	.sectionentsize	8
	.align		4
        /*0000*/ 	.word	0x00000000
	.align		4
        /*0004*/ 	.word	0xffffffff
	.align		4
        /*0008*/ 	.word	0x00000000
	.align		4
        /*000c*/ 	.word	0xfffffffe
	.align		4
        /*0010*/ 	.word	0x00000000
	.align		4
        /*0014*/ 	.word	0xfffffffd
	.align		4
        /*0018*/ 	.word	0x00000000
	.align		4
        /*001c*/ 	.word	0xfffffffc


//--------------------- .text._Z13batchedMatmulILi32ELi8ELi4EEvPKfS1_Pfiiii --------------------------
	.section	.text._Z13batchedMatmulILi32ELi8ELi4EEvPKfS1_Pfiiii,"ax",@progbits
	.align	128
        .global         _Z13batchedMatmulILi32ELi8ELi4EEvPKfS1_Pfiiii
        .type           _Z13batchedMatmulILi32ELi8ELi4EEvPKfS1_Pfiiii,@function
        .size           _Z13batchedMatmulILi32ELi8ELi4EEvPKfS1_Pfiiii,(.L_x_5 - _Z13batchedMatmulILi32ELi8ELi4EEvPKfS1_Pfiiii)
        .other          _Z13batchedMatmulILi32ELi8ELi4EEvPKfS1_Pfiiii,@"STO_CUDA_ENTRY STV_DEFAULT"
_Z13batchedMatmulILi32ELi8ELi4EEvPKfS1_Pfiiii:
.text._Z13batchedMatmulILi32ELi8ELi4EEvPKfS1_Pfiiii:
[----:B------:R-:W-:Y:S01]  /*0000*/  LDC R1, c[0x0][0x37c] ;  /* 0x0000df00ff017b82 */ /* 0x000fe20000000800 */
[----:B------:R-:W0:Y:S07]  /*0010*/  S2R R3, SR_TID.X ;  /* 0x0000000000037919 */ /* 0x000e2e0000002100 */
[----:B------:R-:W1:Y:S01]  /*0020*/  S2UR UR4, SR_CTAID.Y ;  /* 0x00000000000479c3 */ /* 0x000e620000002600 */
[----:B------:R-:W2:Y:S01]  /*0030*/  LDCU UR9, c[0x0][0x3a4] ;  /* 0x00007480ff0977ac */ /* 0x000ea20008000800 */
[----:B------:R-:W-:Y:S01]  /*0040*/  HFMA2 R33, -RZ, RZ, 0, 0 ;  /* 0x00000000ff217431 */ /* 0x000fe200000001ff */
[----:B------:R-:W3:Y:S01]  /*0050*/  S2R R4, SR_CTAID.X ;  /* 0x0000000000047919 */ /* 0x000ee20000002500 */
[----:B------:R-:W-:Y:S01]  /*0060*/  HFMA2 R56, -RZ, RZ, 0, 0 ;  /* 0x00000000ff387431 */ /* 0x000fe200000001ff */
[----:B------:R-:W-:Y:S01]  /*0070*/  CS2R R14, SRZ ;  /* 0x00000000000e7805 */ /* 0x000fe2000001ff00 */
[----:B------:R-:W-:Y:S01]  /*0080*/  HFMA2 R5, -RZ, RZ, 0, 0 ;  /* 0x00000000ff057431 */ /* 0x000fe200000001ff */
[----:B------:R-:W-:-:S02]  /*0090*/  MOV R2, RZ ;  /* 0x000000ff00027202 */ /* 0x000fc40000000f00 */
[----:B------:R-:W-:Y:S02]  /*00a0*/  CS2R R48, SRZ ;  /* 0x0000000000307805 */ /* 0x000fe4000001ff00 */
[----:B------:R-:W-:Y:S02]  /*00b0*/  CS2R R46, SRZ ;  /* 0x00000000002e7805 */ /* 0x000fe4000001ff00 */
[----:B------:R-:W-:Y:S02]  /*00c0*/  CS2R R44, SRZ ;  /* 0x00000000002c7805 */ /* 0x000fe4000001ff00 */
[----:B------:R-:W-:Y:S02]  /*00d0*/  CS2R R36, SRZ ;  /* 0x0000000000247805 */ /* 0x000fe4000001ff00 */
[----:B------:R-:W-:Y:S02]  /*00e0*/  MOV R0, RZ ;  /* 0x000000ff00007202 */ /* 0x000fe40000000f00 */
[----:B------:R-:W-:-:S02]  /*00f0*/  CS2R R38, SRZ ;  /* 0x0000000000267805 */ /* 0x000fc4000001ff00 */
[----:B------:R-:W-:Y:S02]  /*0100*/  CS2R R52, SRZ ;  /* 0x0000000000347805 */ /* 0x000fe4000001ff00 */
[----:B------:R-:W-:Y:S02]  /*0110*/  CS2R R6, SRZ ;  /* 0x0000000000067805 */ /* 0x000fe4000001ff00 */
[----:B------:R-:W-:Y:S02]  /*0120*/  CS2R R34, SRZ ;  /* 0x0000000000227805 */ /* 0x000fe4000001ff00 */
[----:B------:R-:W-:Y:S02]  /*0130*/  CS2R R10, SRZ ;  /* 0x00000000000a7805 */ /* 0x000fe4000001ff00 */
[----:B------:R-:W-:Y:S01]  /*0140*/  CS2R R50, SRZ ;  /* 0x0000000000327805 */ /* 0x000fe2000001ff00 */
[----:B--2---:R-:W-:Y:S01]  /*0150*/  UISETP.GE.AND UP0, UPT, UR9, 0x1, UPT ;  /* 0x000000010900788c */ /* 0x004fe2000bf06270 */
[----:B------:R-:W-:-:S02]  /*0160*/  CS2R R42, SRZ ;  /* 0x00000000002a7805 */ /* 0x000fc4000001ff00 */
[----:B------:R-:W-:Y:S02]  /*0170*/  CS2R R12, SRZ ;  /* 0x00000000000c7805 */ /* 0x000fe4000001ff00 */
[----:B------:R-:W-:Y:S01]  /*0180*/  MOV R54, RZ ;  /* 0x000000ff00367202 */ /* 0x000fe20000000f00 */
[----:B------:R-:W2:Y:S01]  /*0190*/  LDCU.64 UR10, c[0x0][0x358] ;  /* 0x00006b00ff0a77ac */ /* 0x000ea20008000a00 */
[----:B-1----:R-:W-:Y:S01]  /*01a0*/  USHF.L.U32 UR4, UR4, 0x5, URZ ;  /* 0x0000000504047899 */ /* 0x002fe200080006ff */
[C---:B0-----:R-:W-:Y:S02]  /*01b0*/  SHF.L.U32 R25, R3.reuse, 0x3, RZ ;  /* 0x0000000303197819 */ /* 0x041fe400000006ff */
[----:B------:R-:W-:Y:S02]  /*01c0*/  LOP3.LUT R24, R3, 0x3fc, RZ, 0xc0, !PT ;  /* 0x000003fc03187812 */ /* 0x000fe400078ec0ff */
[----:B------:R-:W-:Y:S02]  /*01d0*/  LOP3.LUT R25, R25, 0x18, RZ, 0xc0, !PT ;  /* 0x0000001819197812 */ /* 0x000fe400078ec0ff */
[----:B------:R-:W-:-:S03]  /*01e0*/  IADD3 R26, PT, PT, R24, UR4, RZ ;  /* 0x00000004181a7c10 */ /* 0x000fc6000fffe0ff */
[----:B---3--:R-:W-:Y:S01]  /*01f0*/  IMAD R27, R4, 0x20, R25 ;  /* 0x00000020041b7824 */ /* 0x008fe200078e0219 */
[----:B------:R-:W-:Y:S06]  /*0200*/  BRA.U !UP0, `(.L_x_0) ;  /* 0x0000001508047547 */ /* 0x000fec000b800000 */
[----:B------:R-:W0:Y:S01]  /*0210*/  S2UR UR6, SR_CTAID.Z ;  /* 0x00000000000679c3 */ /* 0x000e220000002700 */
[----:B------:R-:W0:Y:S01]  /*0220*/  LDCU UR8, c[0x0][0x39c] ;  /* 0x00007380ff0877ac */ /* 0x000e220008000800 */
[----:B------:R-:W-:Y:S02]  /*0230*/  SHF.L.U32 R4, R3, 0x5, RZ ;  /* 0x0000000503047819 */ /* 0x000fe400000006ff */
[----:B------:R-:W-:Y:S01]  /*0240*/  SHF.R.U32.HI R3, RZ, 0x2, R3 ;  /* 0x00000002ff037819 */ /* 0x000fe20000011603 */
[----:B------:R-:W-:Y:S01]  /*0250*/  UMOV UR5, 0x400 ;  /* 0x0000040000057882 */ /* 0x000fe20000000000 */
[----:B------:R-:W-:Y:S02]  /*0260*/  LOP3.LUT R4, R4, 0x60, RZ, 0xe2, !PT ;  /* 0x0000006004047812 */ /* 0x000fe400078ee2ff */
[----:B------:R-:W1:Y:S01]  /*0270*/  S2UR UR7, SR_CgaCtaId ;  /* 0x00000000000779c3 */ /* 0x000e620000008800 */
[----:B------:R-:W-:Y:S02]  /*0280*/  MOV R33, RZ ;  /* 0x000000ff00217202 */ /* 0x000fe40000000f00 */
[----:B------:R-:W-:Y:S01]  /*0290*/  IMAD R3, R3, 0x210, R4 ;  /* 0x0000021003037824 */ /* 0x000fe200078e0204 */
[----:B0-----:R-:W-:-:S02]  /*02a0*/  UIMAD UR4, UR6, UR8, UR4 ;  /* 0x00000008060472a4 */ /* 0x001fc4000f8e0204 */
[----:B------:R-:W-:-:S04]  /*02b0*/  UIADD3 UR6, UPT, UPT, UR5, 0x1080, URZ ;  /* 0x0000108005067890 */ /* 0x000fc8000fffe0ff */
[----:B------:R-:W-:Y:S01]  /*02c0*/  IADD3 R30, PT, PT, R24, UR4, RZ ;  /* 0x00000004181e7c10 */ /* 0x000fe2000fffe0ff */
[----:B------:R-:W-:Y:S01]  /*02d0*/  UMOV UR4, URZ ;  /* 0x000000ff00047c82 */ /* 0x000fe20008000000 */
[----:B-1----:R-:W-:Y:S02]  /*02e0*/  ULEA UR5, UR7, UR5, 0x18 ;  /* 0x0000000507057291 */ /* 0x002fe4000f8ec0ff */
[----:B------:R-:W-:Y:S01]  /*02f0*/  ULEA UR6, UR7, UR6, 0x18 ;  /* 0x0000000607067291 */ /* 0x000fe2000f8ec0ff */
[----:B------:R-:W-:-:S03]  /*0300*/  IMAD R30, R30, UR9, R25 ;  /* 0x000000091e1e7c24 */ /* 0x000fc6000f8e0219 */
[C---:B------:R-:W-:Y:S02]  /*0310*/  IADD3 R28, PT, PT, R3.reuse, UR5, RZ ;  /* 0x00000005031c7c10 */ /* 0x040fe4000fffe0ff */
[----:B------:R-:W-:-:S07]  /*0320*/  IADD3 R29, PT, PT, R3, UR6, RZ ;  /* 0x00000006031d7c10 */ /* 0x000fce000fffe0ff */
.L_x_3:
[----:B------:R-:W0:Y:S01]  /*0330*/  S2UR UR7, SR_CTAID.Z ;  /* 0x00000000000779c3 */ /* 0x000e220000002700 */
[----:B------:R-:W-:Y:S01]  /*0340*/  USHF.L.U32 UR6, UR4, 0x5, URZ ;  /* 0x0000000504067899 */ /* 0x000fe200080006ff */
[----:B------:R-:W-:Y:S01]  /*0350*/  MOV R18, R26 ;  /* 0x0000001a00127202 */ /* 0x000fe20000000f00 */
[----:B------:R-:W1:Y:S04]  /*0360*/  LDCU UR8, c[0x0][0x39c] ;  /* 0x00007380ff0877ac */ /* 0x000e680008000800 */
[----:B------:R-:W-:Y:S01]  /*0370*/  IADD3 R4, PT, PT, R24, UR6, RZ ;  /* 0x0000000618047c10 */ /* 0x000fe2000fffe0ff */
[----:B------:R-:W0:Y:S01]  /*0380*/  LDC.64 R8, c[0x0][0x3a0] ;  /* 0x0000e800ff087b82 */ /* 0x000e220000000a00 */
[----:B------:R-:W-:Y:S01]  /*0390*/  LOP3.LUT R22, R25, UR6, RZ, 0xfc, !PT ;  /* 0x0000000619167c12 */ /* 0x000fe2000f8efcff */
[----:B------:R-:W-:Y:S01]  /*03a0*/  VIADD R3, R30, UR6 ;  /* 0x000000061e037c36 */ /* 0x000fe20008000000 */
[----:B------:R-:W3:Y:S01]  /*03b0*/  LDCU UR5, c[0x0][0x3a4] ;  /* 0x00007480ff0577ac */ /* 0x000ee20008000800 */
[----:B------:R-:W4:Y:S01]  /*03c0*/  LDCU UR9, c[0x0][0x3a0] ;  /* 0x00007400ff0977ac */ /* 0x000f220008000800 */
[----:B------:R-:W-:Y:S01]  /*03d0*/  UMOV UR6, 0x10 ;  /* 0x0000001000067882 */ /* 0x000fe20000000000 */
[----:B0-----:R-:W-:-:S04]  /*03e0*/  IMAD R9, R9, UR7, R4 ;  /* 0x0000000709097c24 */ /* 0x001fc8000f8e0204 */
[----:B-1-34-:R-:W-:-:S07]  /*03f0*/  IMAD R19, R9, R8, R27 ;  /* 0x0000000809137224 */ /* 0x01afce00078e021b */
.L_x_1:
[----:B------:R-:W0:Y:S01]  /*0400*/  LDC.64 R16, c[0x0][0x380] ;  /* 0x0000e000ff107b82 */ /* 0x000e220000000a00 */
[----:B------:R-:W-:Y:S02]  /*0410*/  ISETP.GE.AND P1, PT, R18, UR8, PT ;  /* 0x0000000812007c0c */ /* 0x000fe4000bf26270 */
[----:B------:R-:W-:Y:S02]  /*0420*/  CS2R R20, SRZ ;  /* 0x0000000000147805 */ /* 0x000fe4000001ff00 */
[----:B------:R-:W-:Y:S02]  /*0430*/  ISETP.GE.AND P0, PT, R4, UR5, PT ;  /* 0x0000000504007c0c */ /* 0x000fe4000bf06270 */
[C---:B------:R-:W-:Y:S02]  /*0440*/  ISETP.GE.OR P2, PT, R22.reuse, UR5, P1 ;  /* 0x0000000516007c0c */ /* 0x040fe40008f46670 */
[----:B------:R-:W-:Y:S01]  /*0450*/  ISETP.GE.OR P3, PT, R27, UR9, P0 ;  /* 0x000000091b007c0c */ /* 0x000fe20008766670 */
[----:B------:R-:W1:Y:S01]  /*0460*/  LDC.64 R8, c[0x0][0x388] ;  /* 0x0000e200ff087b82 */ /* 0x000e620000000a00 */
[----:B------:R-:W-:-:S02]  /*0470*/  IADD3 R23, PT, PT, R22, 0x1, RZ ;  /* 0x0000000116177810 */ /* 0x000fc40007ffe0ff */
[----:B------:R-:W-:Y:S01]  /*0480*/  IADD3 R31, PT, PT, R27, 0x1, RZ ;  /* 0x000000011b1f7810 */ /* 0x000fe20007ffe0ff */
[----:B------:R-:W-:Y:S01]  /*0490*/  HFMA2 R59, -RZ, RZ, 0, 0 ;  /* 0x00000000ff3b7431 */ /* 0x000fe200000001ff */
[----:B------:R-:W-:Y:S01]  /*04a0*/  IADD3 R32, PT, PT, R22, 0x2, RZ ;  /* 0x0000000216207810 */ /* 0x000fe20007ffe0ff */
[----:B0-----:R-:W-:-:S05]  /*04b0*/  IMAD.WIDE R16, R3, 0x4, R16 ;  /* 0x0000000403107825 */ /* 0x001fca00078e0210 */
[----:B--2---:R-:W2:Y:S01]  /*04c0*/  @!P2 LDG.E R21, desc[UR10][R16.64] ;  /* 0x0000000a1015a981 */ /* 0x004ea2000c1e1900 */
[----:B-1----:R-:W-:Y:S01]  /*04d0*/  IMAD.WIDE R8, R19, 0x4, R8 ;  /* 0x0000000413087825 */ /* 0x002fe200078e0208 */
[----:B------:R-:W-:-:S04]  /*04e0*/  ISETP.GE.OR P2, PT, R23, UR5, P1 ;  /* 0x0000000517007c0c */ /* 0x000fc80008f46670 */
[----:B------:R-:W3:Y:S01]  /*04f0*/  @!P3 LDG.E R20, desc[UR10][R8.64] ;  /* 0x0000000a0814b981 */ /* 0x000ee2000c1e1900 */
[----:B------:R-:W-:Y:S02]  /*0500*/  ISETP.GE.OR P3, PT, R31, UR9, P0 ;  /* 0x000000091f007c0c */ /* 0x000fe40008766670 */
[----:B------:R-:W-:Y:S02]  /*0510*/  ISETP.GE.OR P4, PT, R32, UR5, P1 ;  /* 0x0000000520007c0c */ /* 0x000fe40008f86670 */
[----:B------:R-:W-:-:S04]  /*0520*/  MOV R32, RZ ;  /* 0x000000ff00207202 */ /* 0x000fc80000000f00 */
[----:B------:R-:W4:Y:S05]  /*0530*/  @!P2 LDG.E R59, desc[UR10][R16.64+0x4] ;  /* 0x0000040a103ba981 */ /* 0x000f2a000c1e1900 */
[----:B------:R-:W5:Y:S01]  /*0540*/  @!P3 LDG.E R32, desc[UR10][R8.64+0x4] ;  /* 0x0000040a0820b981 */ /* 0x000f62000c1e1900 */
[C---:B------:R-:W-:Y:S02]  /*0550*/  IADD3 R23, PT, PT, R22.reuse, 0x3, RZ ;  /* 0x0000000316177810 */ /* 0x040fe40007ffe0ff */
[----:B------:R-:W-:Y:S02]  /*0560*/  CS2R R60, SRZ ;  /* 0x00000000003c7805 */ /* 0x000fe4000001ff00 */
[----:B------:R-:W-:-:S02]  /*0570*/  IADD3 R31, PT, PT, R22, 0x4, RZ ;  /* 0x00000004161f7810 */ /* 0x000fc40007ffe0ff */
[----:B------:R-:W-:Y:S01]  /*0580*/  ISETP.GE.OR P2, PT, R23, UR5, P1 ;  /* 0x0000000517007c0c */ /* 0x000fe20008f46670 */
[C---:B------:R-:W-:Y:S01]  /*0590*/  VIADD R23, R22.reuse, 0x5 ;  /* 0x0000000516177836 */ /* 0x040fe20000000000 */
[----:B------:R-:W-:Y:S01]  /*05a0*/  ISETP.GE.OR P3, PT, R31, UR5, P1 ;  /* 0x000000051f007c0c */ /* 0x000fe20008f66670 */
[----:B------:R-:W5:Y:S01]  /*05b0*/  @!P4 LDG.E R61, desc[UR10][R16.64+0x8] ;  /* 0x0000080a103dc981 */ /* 0x000f62000c1e1900 */
[C---:B------:R-:W-:Y:S02]  /*05c0*/  IADD3 R31, PT, PT, R22.reuse, 0x6, RZ ;  /* 0x00000006161f7810 */ /* 0x040fe40007ffe0ff */
[----:B------:R-:W-:Y:S02]  /*05d0*/  ISETP.GE.OR P4, PT, R23, UR5, P1 ;  /* 0x0000000517007c0c */ /* 0x000fe40008f86670 */
[----:B------:R-:W-:Y:S02]  /*05e0*/  IADD3 R23, PT, PT, R22, 0x7, RZ ;  /* 0x0000000716177810 */ /* 0x000fe40007ffe0ff */
[----:B------:R-:W-:-:S02]  /*05f0*/  ISETP.GE.OR P5, PT, R31, UR5, P1 ;  /* 0x000000051f007c0c */ /* 0x000fc40008fa6670 */
[----:B------:R-:W-:Y:S01]  /*0600*/  ISETP.GE.OR P1, PT, R23, UR5, P1 ;  /* 0x0000000517007c0c */ /* 0x000fe20008f26670 */
[----:B------:R-:W-:Y:S02]  /*0610*/  HFMA2 R23, -RZ, RZ, 0, 0 ;  /* 0x00000000ff177431 */ /* 0x000fe400000001ff */
[----:B------:R-:W-:Y:S02]  /*0620*/  HFMA2 R57, -RZ, RZ, 0, 0 ;  /* 0x00000000ff397431 */ /* 0x000fe400000001ff */
[----:B------:R-:W-:Y:S02]  /*0630*/  HFMA2 R41, -RZ, RZ, 0, 0 ;  /* 0x00000000ff297431 */ /* 0x000fe400000001ff */
[----:B------:R-:W-:Y:S01]  /*0640*/  VIADD R40, R27, 0x2 ;  /* 0x000000021b287836 */ /* 0x000fe20000000000 */
[----:B------:R-:W-:Y:S02]  /*0650*/  MOV R55, RZ ;  /* 0x000000ff00377202 */ /* 0x000fe40000000f00 */
[----:B------:R-:W-:-:S02]  /*0660*/  MOV R31, RZ ;  /* 0x000000ff001f7202 */ /* 0x000fc40000000f00 */
[C---:B------:R-:W-:Y:S01]  /*0670*/  IADD3 R58, PT, PT, R27.reuse, 0x3, RZ ;  /* 0x000000031b3a7810 */ /* 0x040fe20007ffe0ff */
[----:B------:R-:W5:Y:S01]  /*0680*/  @!P1 LDG.E R23, desc[UR10][R16.64+0x1c] ;  /* 0x00001c0a10179981 */ /* 0x000f62000c1e1900 */
[----:B------:R-:W-:Y:S02]  /*0690*/  ISETP.GE.OR P1, PT, R40, UR9, P0 ;  /* 0x0000000928007c0c */ /* 0x000fe40008726670 */
[C---:B------:R-:W-:Y:S01]  /*06a0*/  IADD3 R40, PT, PT, R27.reuse, 0x4, RZ ;  /* 0x000000041b287810 */ /* 0x040fe20007ffe0ff */
[----:B------:R-:W5:Y:S01]  /*06b0*/  @!P2 LDG.E R57, desc[UR10][R16.64+0xc] ;  /* 0x00000c0a1039a981 */ /* 0x000f62000c1e1900 */
[----:B------:R-:W-:Y:S02]  /*06c0*/  ISETP.GE.OR P2, PT, R58, UR9, P0 ;  /* 0x000000093a007c0c */ /* 0x000fe40008746670 */
[----:B------:R-:W-:Y:S01]  /*06d0*/  IADD3 R58, PT, PT, R27, 0x5, RZ ;  /* 0x000000051b3a7810 */ /* 0x000fe20007ffe0ff */
[----:B------:R-:W5:Y:S01]  /*06e0*/  @!P3 LDG.E R55, desc[UR10][R16.64+0x10] ;  /* 0x0000100a1037b981 */ /* 0x000f62000c1e1900 */
[----:B------:R-:W-:-:S03]  /*06f0*/  ISETP.GE.OR P3, PT, R40, UR9, P0 ;  /* 0x0000000928007c0c */ /* 0x000fc60008766670 */
[----:B------:R-:W5:Y:S04]  /*0700*/  @!P4 LDG.E R41, desc[UR10][R16.64+0x14] ;  /* 0x0000140a1029c981 */ /* 0x000f68000c1e1900 */
[----:B------:R0:W5:Y:S01]  /*0710*/  @!P5 LDG.E R31, desc[UR10][R16.64+0x18] ;  /* 0x0000180a101fd981 */ /* 0x000162000c1e1900 */
[----:B------:R-:W-:Y:S02]  /*0720*/  ISETP.GE.OR P4, PT, R58, UR9, P0 ;  /* 0x000000093a007c0c */ /* 0x000fe40008786670 */
[C---:B0-----:R-:W-:Y:S02]  /*0730*/  IADD3 R16, PT, PT, R27.reuse, 0x6, RZ ;  /* 0x000000061b107810 */ /* 0x041fe40007ffe0ff */
[----:B------:R-:W-:Y:S02]  /*0740*/  IADD3 R17, PT, PT, R27, 0x7, RZ ;  /* 0x000000071b117810 */ /* 0x000fe40007ffe0ff */
[----:B------:R-:W-:-:S02]  /*0750*/  ISETP.GE.OR P5, PT, R16, UR9, P0 ;  /* 0x0000000910007c0c */ /* 0x000fc400087a6670 */
[----:B------:R-:W-:Y:S01]  /*0760*/  MOV R16, RZ ;  /* 0x000000ff00107202 */ /* 0x000fe20000000f00 */
[----:B------:R-:W-:Y:S01]  /*0770*/  IMAD.MOV.U32 R40, RZ, RZ, RZ ;  /* 0x000000ffff287224 */ /* 0x000fe200078e00ff */
[----:B------:R-:W-:Y:S02]  /*0780*/  ISETP.GE.OR P0, PT, R17, UR9, P0 ;  /* 0x0000000911007c0c */ /* 0x000fe40008706670 */
[----:B------:R-:W-:Y:S02]  /*0790*/  MOV R58, RZ ;  /* 0x000000ff003a7202 */ /* 0x000fe40000000f00 */
[----:B------:R-:W5:Y:S04]  /*07a0*/  @!P1 LDG.E R16, desc[UR10][R8.64+0x8] ;  /* 0x0000080a08109981 */ /* 0x000f68000c1e1900 */
[----:B------:R-:W5:Y:S04]  /*07b0*/  @!P3 LDG.E R40, desc[UR10][R8.64+0x10] ;  /* 0x0000100a0828b981 */ /* 0x000f68000c1e1900 */
[----:B------:R-:W5:Y:S04]  /*07c0*/  @!P4 LDG.E R58, desc[UR10][R8.64+0x14] ;  /* 0x0000140a083ac981 */ /* 0x000f68000c1e1900 */
[----:B------:R-:W5:Y:S04]  /*07d0*/  @!P5 LDG.E R60, desc[UR10][R8.64+0x18] ;  /* 0x0000180a083cd981 */ /* 0x000f68000c1e1900 */
[----:B--2---:R-:W-:Y:S04]  /*07e0*/  STS [R28+UR6+-0x10], R21 ;  /* 0xfffff0151c007988 */ /* 0x004fe80008000806 */
[----:B---3--:R0:W-:Y:S02]  /*07f0*/  STS [R29+UR6+-0x10], R20 ;  /* 0xfffff0141d007988 */ /* 0x0081e40008000806 */
[----:B0-----:R-:W-:-:S02]  /*0800*/  HFMA2 R20, -RZ, RZ, 0, 0 ;  /* 0x00000000ff147431 */ /* 0x001fc400000001ff */
[----:B----4-:R-:W-:Y:S04]  /*0810*/  STS [R28+UR6+-0xc], R59 ;  /* 0xfffff43b1c007988 */ /* 0x010fe80008000806 */
[----:B-----5:R0:W-:Y:S04]  /*0820*/  STS [R29+UR6+-0xc], R32 ;  /* 0xfffff4201d007988 */ /* 0x0201e80008000806 */
[----:B------:R-:W2:Y:S01]  /*0830*/  @!P2 LDG.E R20, desc[UR10][R8.64+0xc] ;  /* 0x00000c0a0814a981 */ /* 0x000ea2000c1e1900 */
[----:B0-----:R-:W-:-:S06]  /*0840*/  HFMA2 R32, -RZ, RZ, 0, 0 ;  /* 0x00000000ff207431 */ /* 0x001fcc00000001ff */
[----:B------:R-:W3:Y:S04]  /*0850*/  @!P0 LDG.E R32, desc[UR10][R8.64+0x1c] ;  /* 0x00001c0a08208981 */ /* 0x000ee8000c1e1900 */
[----:B------:R0:W-:Y:S01]  /*0860*/  STS [R28+UR6+-0x8], R61 ;  /* 0xfffff83d1c007988 */ /* 0x0001e20008000806 */
[----:B------:R-:W-:Y:S02]  /*0870*/  IADD3 R18, PT, PT, R18, 0x1, RZ ;  /* 0x0000000112127810 */ /* 0x000fe40007ffe0ff */
[----:B------:R-:W-:Y:S02]  /*0880*/  IADD3 R4, PT, PT, R4, 0x1, RZ ;  /* 0x0000000104047810 */ /* 0x000fe40007ffe0ff */
[----:B------:R-:W-:Y:S02]  /*0890*/  IADD3 R3, PT, PT, R3, UR5, RZ ;  /* 0x0000000503037c10 */ /* 0x000fe4000fffe0ff */
[----:B------:R-:W-:Y:S01]  /*08a0*/  IADD3 R19, PT, PT, R19, UR9, RZ ;  /* 0x0000000913137c10 */ /* 0x000fe2000fffe0ff */
[----:B------:R0:W-:Y:S04]  /*08b0*/  STS [R29+UR6+-0x8], R16 ;  /* 0xfffff8101d007988 */ /* 0x0001e80008000806 */
[----:B------:R0:W-:Y:S04]  /*08c0*/  STS [R28+UR6+-0x4], R57 ;  /* 0xfffffc391c007988 */ /* 0x0001e80008000806 */
[----:B--2---:R0:W-:Y:S04]  /*08d0*/  STS [R29+UR6+-0x4], R20 ;  /* 0xfffffc141d007988 */ /* 0x0041e80008000806 */
[----:B------:R0:W-:Y:S04]  /*08e0*/  STS [R28+UR6], R55 ;  /* 0x000000371c007988 */ /* 0x0001e80008000806 */
[----:B------:R0:W-:Y:S04]  /*08f0*/  STS [R29+UR6], R40 ;  /* 0x000000281d007988 */ /* 0x0001e80008000806 */
[----:B------:R0:W-:Y:S04]  /*0900*/  STS [R28+UR6+0x4], R41 ;  /* 0x000004291c007988 */ /* 0x0001e80008000806 */
[----:B------:R0:W-:Y:S04]  /*0910*/  STS [R29+UR6+0x4], R58 ;  /* 0x0000043a1d007988 */ /* 0x0001e80008000806 */
[----:B------:R0:W-:Y:S04]  /*0920*/  STS [R28+UR6+0x8], R31 ;  /* 0x0000081f1c007988 */ /* 0x0001e80008000806 */
[----:B------:R0:W-:Y:S04]  /*0930*/  STS [R29+UR6+0x8], R60 ;  /* 0x0000083c1d007988 */ /* 0x0001e80008000806 */
[----:B------:R0:W-:Y:S04]  /*0940*/  STS [R28+UR6+0xc], R23 ;  /* 0x00000c171c007988 */ /* 0x0001e80008000806 */
[----:B---3--:R0:W-:Y:S01]  /*0950*/  STS [R29+UR6+0xc], R32 ;  /* 0x00000c201d007988 */ /* 0x0081e20008000806 */
[----:B------:R-:W-:-:S04]  /*0960*/  UIADD3 UR6, UPT, UPT, UR6, 0x84, URZ ;  /* 0x0000008406067890 */ /* 0x000fc8000fffe0ff */
[----:B------:R-:W-:-:S09]  /*0970*/  UISETP.NE.AND UP0, UPT, UR6, 0x220, UPT ;  /* 0x000002200600788c */ /* 0x000fd2000bf05270 */
[----:B0-----:R-:W-:Y:S05]  /*0980*/  BRA.U UP0, `(.L_x_1) ;  /* 0xfffffff9009c7547 */ /* 0x001fea000b83ffff */
[----:B------:R-:W0:Y:S01]  /*0990*/  S2R R32, SR_CgaCtaId ;  /* 0x0000000000207919 */ /* 0x000e220000008800 */
[----:B------:R-:W-:Y:S01]  /*09a0*/  MOV R31, 0x400 ;  /* 0x00000400001f7802 */ /* 0x000fe20000000f00 */
[----:B------:R-:W-:Y:S01]  /*09b0*/  IMAD.MOV.U32 R4, RZ, RZ, RZ ;  /* 0x000000ffff047224 */ /* 0x000fe200078e00ff */
[----:B------:R-:W-:Y:S02]  /*09c0*/  BAR.SYNC.DEFER_BLOCKING 0x0 ;  /* 0x0000000000007b1d */ /* 0x000fe40000010000 */
[----:B------:R-:W-:Y:S02]  /*09d0*/  IADD3 R3, PT, PT, R31, 0x1080, RZ ;  /* 0x000010801f037810 */ /* 0x000fe40007ffe0ff */
[C---:B0-----:R-:W-:Y:S02]  /*09e0*/  LEA R31, R32.reuse, R31, 0x18 ;  /* 0x0000001f201f7211 */ /* 0x041fe400078ec0ff */
[----:B------:R-:W-:-:S07]  /*09f0*/  LEA R32, R32, R3, 0x18 ;  /* 0x0000000320207211 */ /* 0x000fce00078ec0ff */
.L_x_2:
[C---:B------:R-:W-:Y:S01]  /*0a00*/  LEA R3, R4.reuse, R31, 0x2 ;  /* 0x0000001f04037211 */ /* 0x040fe200078e10ff */
[----:B------:R-:W-:-:S04]  /*0a10*/  IMAD R8, R4, 0x84, R32 ;  /* 0x0000008404087824 */ /* 0x000fc800078e0220 */
[----:B------:R-:W-:Y:S01]  /*0a20*/  IMAD R57, R24, 0x84, R3 ;  /* 0x0000008418397824 */ /* 0x000fe200078e0203 */
[----:B------:R-:W-:-:S04]  /*0a30*/  LEA R55, R25, R8, 0x2 ;  /* 0x0000000819377211 */ /* 0x000fc800078e10ff */
[----:B------:R-:W-:Y:S04]  /*0a40*/  LDS R41, [R57] ;  /* 0x0000000039297984 */ /* 0x000fe80000000800 */
[----:B------:R-:W0:Y:S04]  /*0a50*/  LDS.128 R16, [R55] ;  /* 0x0000000037107984 */ /* 0x000e280000000c00 */
[----:B------:R-:W1:Y:S04]  /*0a60*/  LDS R8, [R57+0x84] ;  /* 0x0000840039087984 */ /* 0x000e680000000800 */
[----:B------:R-:W2:Y:S04]  /*0a70*/  LDS R3, [R57+0x108] ;  /* 0x0001080039037984 */ /* 0x000ea80000000800 */
[----:B------:R-:W3:Y:S04]  /*0a80*/  LDS R40, [R57+0x18c] ;  /* 0x00018c0039287984 */ /* 0x000ee80000000800 */
[----:B------:R-:W4:Y:S01]  /*0a90*/  LDS.128 R20, [R55+0x10] ;  /* 0x0000100037147984 */ /* 0x000f220000000c00 */
[C---:B0-----:R-:W-:Y:S01]  /*0aa0*/  FFMA R9, R41.reuse, R16, R54 ;  /* 0x0000001029097223 */ /* 0x041fe20000000036 */
[----:B------:R-:W-:Y:S01]  /*0ab0*/  IADD3 R54, PT, PT, R4, 0x1, RZ ;  /* 0x0000000104367810 */ /* 0x000fe20007ffe0ff */
[CC--:B------:R-:W-:Y:S01]  /*0ac0*/  FFMA R43, R41.reuse, R17.reuse, R43 ;  /* 0x00000011292b7223 */ /* 0x0c0fe2000000002b */
[C---:B------:R-:W-:Y:S01]  /*0ad0*/  FFMA R45, R41.reuse, R18, R45 ;  /* 0x00000012292d7223 */ /* 0x040fe2000000002d */
[----:B-1----:R-:W-:Y:S01]  /*0ae0*/  FFMA R38, R16, R8, R38 ;  /* 0x0000000810267223 */ /* 0x002fe20000000026 */
[C---:B------:R-:W-:Y:S01]  /*0af0*/  FFMA R42, R8.reuse, R17, R42 ;  /* 0x00000011082a7223 */ /* 0x040fe2000000002a */
[C---:B------:R-:W-:Y:S01]  /*0b00*/  FFMA R46, R8.reuse, R18, R46 ;  /* 0x00000012082e7223 */ /* 0x040fe2000000002e */
[----:B------:R-:W-:Y:S01]  /*0b10*/  FFMA R51, R8, R19, R51 ;  /* 0x0000001308337223 */ /* 0x000fe20000000033 */
[C---:B--2---:R-:W-:Y:S01]  /*0b20*/  FFMA R6, R16.reuse, R3, R6 ;  /* 0x0000000310067223 */ /* 0x044fe20000000006 */
[----:B------:R-:W-:Y:S01]  /*0b30*/  FFMA R50, R41, R19, R50 ;  /* 0x0000001329327223 */ /* 0x000fe20000000032 */
[----:B---3--:R-:W-:Y:S01]  /*0b40*/  FFMA R44, R16, R40, R44 ;  /* 0x00000028102c7223 */ /* 0x008fe2000000002c */
[----:B------:R-:W-:Y:S01]  /*0b50*/  FFMA R16, R3, R17, R53 ;  /* 0x0000001103107223 */ /* 0x000fe20000000035 */
[C---:B------:R-:W-:Y:S01]  /*0b60*/  LEA R53, R54.reuse, R31, 0x2 ;  /* 0x0000001f36357211 */ /* 0x040fe200078e10ff */
[----:B------:R-:W-:-:S02]  /*0b70*/  IMAD R54, R54, 0x84, R32 ;  /* 0x0000008436367824 */ /* 0x000fc400078e0220 */
[C---:B------:R-:W-:Y:S01]  /*0b80*/  FFMA R47, R40.reuse, R17, R47 ;  /* 0x00000011282f7223 */ /* 0x040fe2000000002f */
[-C--:B------:R-:W-:Y:S01]  /*0b90*/  FFMA R17, R3, R18.reuse, R48 ;  /* 0x0000001203117223 */ /* 0x080fe20000000030 */
[----:B------:R-:W-:Y:S01]  /*0ba0*/  FFMA R49, R40, R18, R49 ;  /* 0x0000001228317223 */ /* 0x000fe20000000031 */
[----:B------:R-:W-:Y:S01]  /*0bb0*/  IMAD R59, R24, 0x84, R53 ;  /* 0x00000084183b7824 */ /* 0x000fe200078e0235 */
[----:B------:R-:W-:Y:S01]  /*0bc0*/  LEA R48, R25, R54, 0x2 ;  /* 0x0000003619307211 */ /* 0x000fe200078e10ff */
[----:B----4-:R-:W-:Y:S01]  /*0bd0*/  FFMA R11, R20, R8, R11 ;  /* 0x00000008140b7223 */ /* 0x010fe2000000000b */
[C---:B------:R-:W-:Y:S01]  /*0be0*/  FFMA R7, R8.reuse, R21, R7 ;  /* 0x0000001508077223 */ /* 0x040fe20000000007 */
[C---:B------:R-:W-:Y:S01]  /*0bf0*/  FFMA R34, R8.reuse, R22, R34 ;  /* 0x0000001608227223 */ /* 0x040fe20000000022 */
[----:B------:R-:W-:Y:S01]  /*0c00*/  LDS R54, [R59+0x108] ;  /* 0x000108003b367984 */ /* 0x000fe20000000800 */
[----:B------:R-:W-:Y:S01]  /*0c10*/  FFMA R18, R3, R19, R52 ;  /* 0x0000001303127223 */ /* 0x000fe20000000034 */
[----:B------:R-:W-:Y:S01]  /*0c20*/  FFMA R8, R8, R23, R35 ;  /* 0x0000001708087223 */ /* 0x000fe20000000023 */
[----:B------:R-:W-:Y:S01]  /*0c30*/  FFMA R56, R40, R19, R56 ;  /* 0x0000001328387223 */ /* 0x000fe20000000038 */
[----:B------:R-:W0:Y:S01]  /*0c40*/  LDS R58, [R48+0x4] ;  /* 0x00000400303a7984 */ /* 0x000e220000000800 */
[C---:B------:R-:W-:Y:S01]  /*0c50*/  FFMA R12, R41.reuse, R20, R12 ;  /* 0x00000014290c7223 */ /* 0x040fe2000000000c */
[C---:B------:R-:W-:Y:S01]  /*0c60*/  FFMA R37, R41.reuse, R21, R37 ;  /* 0x0000001529257223 */ /* 0x040fe20000000025 */
[C---:B------:R-:W-:Y:S01]  /*0c70*/  FFMA R13, R41.reuse, R22, R13 ;  /* 0x00000016290d7223 */ /* 0x040fe2000000000d */
[----:B------:R-:W1:Y:S01]  /*0c80*/  LDS R55, [R48+0x8] ;  /* 0x0000080030377984 */ /* 0x000e620000000800 */
[----:B------:R-:W-:Y:S01]  /*0c90*/  FFMA R10, R41, R23, R10 ;  /* 0x00000017290a7223 */ /* 0x000fe2000000000a */
[C---:B------:R-:W-:Y:S01]  /*0ca0*/  FFMA R39, R20.reuse, R3, R39 ;  /* 0x0000000314277223 */ /* 0x040fe20000000027 */
[----:B------:R-:W-:Y:S01]  /*0cb0*/  FFMA R20, R20, R40, R14 ;  /* 0x0000002814147223 */ /* 0x000fe2000000000e */
[----:B------:R-:W2:Y:S01]  /*0cc0*/  LDS R57, [R59] ;  /* 0x000000003b397984 */ /* 0x000ea20000000800 */
[CC--:B------:R-:W-:Y:S01]  /*0cd0*/  FFMA R5, R3.reuse, R21.reuse, R5 ;  /* 0x0000001503057223 */ /* 0x0c0fe20000000005 */
[C---:B------:R-:W-:Y:S01]  /*0ce0*/  FFMA R2, R40.reuse, R21, R2 ;  /* 0x0000001528027223 */ /* 0x040fe20000000002 */
[CC--:B------:R-:W-:Y:S01]  /*0cf0*/  FFMA R0, R3.reuse, R22.reuse, R0 ;  /* 0x0000001603007223 */ /* 0x0c0fe20000000000 */
[----:B------:R-:W3:Y:S01]  /*0d00*/  LDS R52, [R59+0x84] ;  /* 0x000084003b347984 */ /* 0x000ee20000000800 */
[C---:B------:R-:W-:Y:S01]  /*0d10*/  FFMA R15, R40.reuse, R22, R15 ;  /* 0x00000016280f7223 */ /* 0x040fe2000000000f */
[-C--:B------:R-:W-:Y:S01]  /*0d20*/  FFMA R3, R3, R23.reuse, R36 ;  /* 0x0000001703037223 */ /* 0x080fe20000000024 */
[----:B------:R-:W-:Y:S01]  /*0d30*/  FFMA R23, R40, R23, R33 ;  /* 0x0000001728177223 */ /* 0x000fe20000000021 */
[----:B------:R-:W4:Y:S04]  /*0d40*/  LDS R35, [R48+0x10] ;  /* 0x0000100030237984 */ /* 0x000f280000000800 */
[----:B------:R-:W5:Y:S04]  /*0d50*/  LDS R53, [R48] ;  /* 0x0000000030357984 */ /* 0x000f680000000800 */
[----:B------:R2:W5:Y:S04]  /*0d60*/  LDS R19, [R59+0x18c] ;  /* 0x00018c003b137984 */ /* 0x0005680000000800 */
[----:B------:R-:W5:Y:S04]  /*0d70*/  LDS R41, [R48+0xc] ;  /* 0x00000c0030297984 */ /* 0x000f680000000800 */
[----:B------:R-:W5:Y:S04]  /*0d80*/  LDS R14, [R48+0x14] ;  /* 0x00001400300e7984 */ /* 0x000f680000000800 */
[----:B------:R-:W5:Y:S04]  /*0d90*/  LDS R21, [R48+0x18] ;  /* 0x0000180030157984 */ /* 0x000f680000000800 */
[----:B------:R-:W5:Y:S01]  /*0da0*/  LDS R60, [R48+0x1c] ;  /* 0x00001c00303c7984 */ /* 0x000f620000000800 */
[-C--:B0-----:R-:W-:Y:S01]  /*0db0*/  FFMA R22, R58, R54.reuse, R16 ;  /* 0x000000363a167223 */ /* 0x081fe20000000010 */
[----:B------:R-:W-:Y:S01]  /*0dc0*/  IADD3 R16, PT, PT, R4, 0x2, RZ ;  /* 0x0000000204107810 */ /* 0x000fe20007ffe0ff */
[----:B-1----:R-:W-:-:S03]  /*0dd0*/  FFMA R33, R55, R54, R17 ;  /* 0x0000003637217223 */ /* 0x002fc60000000011 */
[C---:B------:R-:W-:Y:S01]  /*0de0*/  LEA R17, R16.reuse, R31, 0x2 ;  /* 0x0000001f10117211 */ /* 0x040fe200078e10ff */
[----:B------:R-:W-:Y:S02]  /*0df0*/  IMAD R16, R16, 0x84, R32 ;  /* 0x0000008410107824 */ /* 0x000fe400078e0220 */
[C---:B--2---:R-:W-:Y:S01]  /*0e00*/  FFMA R45, R57.reuse, R55, R45 ;  /* 0x00000037392d7223 */ /* 0x044fe2000000002d */
[----:B------:R-:W-:Y:S01]  /*0e10*/  FFMA R43, R57, R58, R43 ;  /* 0x0000003a392b7223 */ /* 0x000fe2000000002b */
[----:B------:R-:W-:Y:S02]  /*0e20*/  IMAD R59, R25, 0x4, R16 ;  /* 0x00000004193b7824 */ /* 0x000fe400078e0210 */
[-C--:B---3--:R-:W-:Y:S01]  /*0e30*/  FFMA R46, R55, R52.reuse, R46 ;  /* 0x00000034372e7223 */ /* 0x088fe2000000002e */
[----:B------:R-:W-:Y:S02]  /*0e40*/  IMAD R61, R24, 0x84, R17 ;  /* 0x00000084183d7824 */ /* 0x000fe400078e0211 */
[CC--:B------:R-:W-:Y:S01]  /*0e50*/  FFMA R42, R58.reuse, R52.reuse, R42 ;  /* 0x000000343a2a7223 */ /* 0x0c0fe2000000002a */
[----:B----4-:R-:W-:Y:S01]  /*0e60*/  FFMA R40, R57, R35, R12 ;  /* 0x0000002339287223 */ /* 0x010fe2000000000c */
[C---:B------:R-:W-:Y:S01]  /*0e70*/  FFMA R11, R35.reuse, R52, R11 ;  /* 0x00000034230b7223 */ /* 0x040fe2000000000b */
[----:B------:R-:W-:Y:S01]  /*0e80*/  FFMA R39, R35, R54, R39 ;  /* 0x0000003623277223 */ /* 0x000fe20000000027 */
[----:B------:R-:W-:Y:S01]  /*0e90*/  LDS R48, [R61] ;  /* 0x000000003d307984 */ /* 0x000fe20000000800 */
[----:B-----5:R-:W-:Y:S01]  /*0ea0*/  FFMA R9, R57, R53, R9 ;  /* 0x0000003539097223 */ /* 0x020fe20000000009 */
[C---:B------:R-:W-:Y:S01]  /*0eb0*/  FFMA R38, R53.reuse, R52, R38 ;  /* 0x0000003435267223 */ /* 0x040fe20000000026 */
[C---:B------:R-:W-:Y:S01]  /*0ec0*/  FFMA R6, R53.reuse, R54, R6 ;  /* 0x0000003635067223 */ /* 0x040fe20000000006 */
[----:B------:R-:W0:Y:S01]  /*0ed0*/  LDS.64 R16, [R59] ;  /* 0x000000003b107984 */ /* 0x000e220000000a00 */
[-C--:B------:R-:W-:Y:S01]  /*0ee0*/  FFMA R44, R53, R19.reuse, R44 ;  /* 0x00000013352c7223 */ /* 0x080fe2000000002c */
[-C--:B------:R-:W-:Y:S01]  /*0ef0*/  FFMA R35, R35, R19.reuse, R20 ;  /* 0x0000001323237223 */ /* 0x080fe20000000014 */
[----:B------:R-:W-:Y:S01]  /*0f00*/  FFMA R49, R55, R19, R49 ;  /* 0x0000001337317223 */ /* 0x000fe20000000031 */
[----:B------:R-:W1:Y:S01]  /*0f10*/  LDS R20, [R61+0x84] ;  /* 0x000084003d147984 */ /* 0x000e620000000800 */
[----:B------:R-:W-:Y:S01]  /*0f20*/  FFMA R50, R57, R41, R50 ;  /* 0x0000002939327223 */ /* 0x000fe20000000032 */
[C---:B------:R-:W-:Y:S01]  /*0f30*/  FFMA R51, R41.reuse, R52, R51 ;  /* 0x0000003429337223 */ /* 0x040fe20000000033 */
[C---:B------:R-:W-:Y:S01]  /*0f40*/  FFMA R18, R41.reuse, R54, R18 ;  /* 0x0000003629127223 */ /* 0x040fe20000000012 */
[-C--:B------:R-:W-:Y:S01]  /*0f50*/  FFMA R56, R41, R19.reuse, R56 ;  /* 0x0000001329387223 */ /* 0x080fe20000000038 */
[----:B------:R-:W2:Y:S01]  /*0f60*/  LDS R53, [R61+0x108] ;  /* 0x000108003d357984 */ /* 0x000ea20000000800 */
[C---:B------:R-:W-:Y:S01]  /*0f70*/  FFMA R55, R57.reuse, R14, R37 ;  /* 0x0000000e39377223 */ /* 0x040fe20000000025 */
[----:B------:R-:W-:Y:S01]  /*0f80*/  FFMA R47, R58, R19, R47 ;  /* 0x000000133a2f7223 */ /* 0x000fe2000000002f */
[C---:B------:R-:W-:Y:S01]  /*0f90*/  FFMA R7, R14.reuse, R52, R7 ;  /* 0x000000340e077223 */ /* 0x040fe20000000007 */
[----:B------:R-:W3:Y:S01]  /*0fa0*/  LDS R41, [R61+0x18c] ;  /* 0x00018c003d297984 */ /* 0x000ee20000000800 */
[----:B------:R-:W-:Y:S01]  /*0fb0*/  FFMA R58, R57, R21, R13 ;  /* 0x00000015393a7223 */ /* 0x000fe2000000000d */
[CC--:B------:R-:W-:Y:S01]  /*0fc0*/  FFMA R5, R14.reuse, R54.reuse, R5 ;  /* 0x000000360e057223 */ /* 0x0c0fe20000000005 */
[CC--:B------:R-:W-:Y:S01]  /*0fd0*/  FFMA R0, R21.reuse, R54.reuse, R0 ;  /* 0x0000003615007223 */ /* 0x0c0fe20000000000 */
[----:B------:R-:W4:Y:S01]  /*0fe0*/  LDS.64 R36, [R59+0x8] ;  /* 0x000008003b247984 */ /* 0x000f220000000a00 */
[-C--:B------:R-:W-:Y:S01]  /*0ff0*/  FFMA R14, R14, R19.reuse, R2 ;  /* 0x000000130e0e7223 */ /* 0x080fe20000000002 */
[C---:B------:R-:W-:Y:S01]  /*1000*/  FFMA R54, R60.reuse, R54, R3 ;  /* 0x000000363c367223 */ /* 0x040fe20000000003 */
[CC--:B------:R-:W-:Y:S01]  /*1010*/  FFMA R34, R21.reuse, R52.reuse, R34 ;  /* 0x0000003415227223 */ /* 0x0c0fe20000000022 */
[----:B------:R-:W5:Y:S01]  /*1020*/  LDS.64 R12, [R59+0x10] ;  /* 0x000010003b0c7984 */ /* 0x000f620000000a00 */
[-C--:B------:R-:W-:Y:S01]  /*1030*/  FFMA R15, R21, R19.reuse, R15 ;  /* 0x00000013150f7223 */ /* 0x080fe2000000000f */
[C---:B------:R-:W-:Y:S01]  /*1040*/  FFMA R8, R60.reuse, R52, R8 ;  /* 0x000000343c087223 */ /* 0x040fe20000000008 */
[----:B------:R-:W-:Y:S01]  /*1050*/  FFMA R23, R60, R19, R23 ;  /* 0x000000133c177223 */ /* 0x000fe20000000017 */
[----:B------:R-:W5:Y:S01]  /*1060*/  LDS.64 R2, [R59+0x18] ;  /* 0x000018003b027984 */ /* 0x000f620000000a00 */
[----:B------:R-:W-:Y:S01]  /*1070*/  FFMA R10, R57, R60, R10 ;  /* 0x0000003c390a7223 */ /* 0x000fe2000000000a */
[C---:B0-----:R-:W-:Y:S01]  /*1080*/  FFMA R9, R48.reuse, R16, R9 ;  /* 0x0000001030097223 */ /* 0x041fe20000000009 */
[-C--:B------:R-:W-:Y:S01]  /*1090*/  FFMA R43, R48, R17.reuse, R43 ;  /* 0x00000011302b7223 */ /* 0x080fe2000000002b */
[----:B-1----:R-:W-:Y:S01]  /*10a0*/  FFMA R38, R16, R20, R38 ;  /* 0x0000001410267223 */ /* 0x002fe20000000026 */
[----:B------:R-:W-:Y:S01]  /*10b0*/  FFMA R42, R20, R17, R42 ;  /* 0x00000011142a7223 */ /* 0x000fe2000000002a */
[C---:B--2---:R-:W-:Y:S01]  /*10c0*/  FFMA R6, R16.reuse, R53, R6 ;  /* 0x0000003510067223 */ /* 0x044fe20000000006 */
[----:B------:R-:W-:Y:S01]  /*10d0*/  FFMA R22, R53, R17, R22 ;  /* 0x0000001135167223 */ /* 0x000fe20000000016 */
[----:B---3--:R-:W-:Y:S01]  /*10e0*/  FFMA R44, R16, R41, R44 ;  /* 0x00000029102c7223 */ /* 0x008fe2000000002c */
[C---:B------:R-:W-:Y:S01]  /*10f0*/  IADD3 R16, PT, PT, R4.reuse, 0x3, RZ ;  /* 0x0000000304107810 */ /* 0x040fe20007ffe0ff */
[----:B------:R-:W-:Y:S01]  /*1100*/  FFMA R47, R41, R17, R47 ;  /* 0x00000011292f7223 */ /* 0x000fe2000000002f */
[----:B------:R-:W-:Y:S01]  /*1110*/  IADD3 R4, PT, PT, R4, 0x4, RZ ;  /* 0x0000000404047810 */ /* 0x000fe20007ffe0ff */
[----:B----4-:R-:W-:Y:S01]  /*1120*/  FFMA R17, R36, R53, R33 ;  /* 0x0000003524117223 */ /* 0x010fe20000000021 */
[C---:B------:R-:W-:Y:S01]  /*1130*/  LEA R33, R16.reuse, R31, 0x2 ;  /* 0x0000001f10217211 */ /* 0x040fe200078e10ff */
[----:B------:R-:W-:-:S02]  /*1140*/  IMAD R16, R16, 0x84, R32 ;  /* 0x0000008410107824 */ /* 0x000fc400078e0220 */
[----:B------:R-:W-:Y:S01]  /*1150*/  FFMA R45, R48, R36, R45 ;  /* 0x00000024302d7223 */ /* 0x000fe2000000002d */
[C---:B------:R-:W-:Y:S01]  /*1160*/  FFMA R46, R36.reuse, R20, R46 ;  /* 0x00000014242e7223 */ /* 0x040fe2000000002e */
[-C--:B------:R-:W-:Y:S01]  /*1170*/  FFMA R49, R36, R41.reuse, R49 ;  /* 0x0000002924317223 */ /* 0x080fe20000000031 */
[----:B------:R-:W-:Y:S01]  /*1180*/  IMAD R61, R24, 0x84, R33 ;  /* 0x00000084183d7824 */ /* 0x000fe200078e0221 */
[----:B------:R-:W-:Y:S01]  /*1190*/  LEA R21, R25, R16, 0x2 ;  /* 0x0000001019157211 */ /* 0x000fe200078e10ff */
[----:B-----5:R-:W-:Y:S01]  /*11a0*/  FFMA R19, R12, R41, R35 ;  /* 0x000000290c137223 */ /* 0x020fe20000000023 */
[----:B------:R-:W-:Y:S01]  /*11b0*/  FFMA R40, R48, R12, R40 ;  /* 0x0000000c30287223 */ /* 0x000fe20000000028 */
[CC--:B------:R-:W-:Y:S01]  /*11c0*/  FFMA R11, R12.reuse, R20.reuse, R11 ;  /* 0x000000140c0b7223 */ /* 0x0c0fe2000000000b */
[----:B------:R-:W-:Y:S01]  /*11d0*/  FFMA R39, R12, R53, R39 ;  /* 0x000000350c277223 */ /* 0x000fe20000000027 */
[-C--:B------:R-:W-:Y:S01]  /*11e0*/  FFMA R55, R48, R13.reuse, R55 ;  /* 0x0000000d30377223 */ /* 0x080fe20000000037 */
[-C--:B------:R-:W-:Y:S01]  /*11f0*/  FFMA R7, R20, R13.reuse, R7 ;  /* 0x0000000d14077223 */ /* 0x080fe20000000007 */
[-C--:B------:R-:W-:Y:S01]  /*1200*/  FFMA R5, R53, R13.reuse, R5 ;  /* 0x0000000d35057223 */ /* 0x080fe20000000005 */
[----:B------:R-:W-:Y:S01]  /*1210*/  LDS R16, [R61] ;  /* 0x000000003d107984 */ /* 0x000fe20000000800 */
[----:B------:R-:W-:Y:S01]  /*1220*/  FFMA R13, R41, R13, R14 ;  /* 0x0000000d290d7223 */ /* 0x000fe2000000000e */
[-C--:B------:R-:W-:Y:S01]  /*1230*/  FFMA R50, R48, R37.reuse, R50 ;  /* 0x0000002530327223 */ /* 0x080fe20000000032 */
[-C--:B------:R-:W-:Y:S01]  /*1240*/  FFMA R51, R20, R37.reuse, R51 ;  /* 0x0000002514337223 */ /* 0x080fe20000000033 */
[----:B------:R-:W-:Y:S01]  /*1250*/  LDS R35, [R61+0x84] ;  /* 0x000084003d237984 */ /* 0x000fe20000000800 */
[-C--:B------:R-:W-:Y:S01]  /*1260*/  FFMA R18, R53, R37.reuse, R18 ;  /* 0x0000002535127223 */ /* 0x080fe20000000012 */
[C---:B------:R-:W-:Y:S01]  /*1270*/  FFMA R56, R41.reuse, R37, R56 ;  /* 0x0000002529387223 */ /* 0x040fe20000000038 */
[----:B------:R-:W-:Y:S01]  /*1280*/  FFMA R34, R2, R20, R34 ;  /* 0x0000001402227223 */ /* 0x000fe20000000022 */
[----:B------:R-:W-:Y:S01]  /*1290*/  LDS R36, [R61+0x108] ;  /* 0x000108003d247984 */ /* 0x000fe20000000800 */
[----:B------:R-:W-:Y:S01]  /*12a0*/  FFMA R20, R20, R3, R8 ;  /* 0x0000000314147223 */ /* 0x000fe20000000008 */
[----:B------:R-:W-:Y:S01]  /*12b0*/  ISETP.NE.AND P0, PT, R4, 0x20, PT ;  /* 0x000000200400780c */ /* 0x000fe20003f05270 */
[C---:B------:R-:W-:Y:S01]  /*12c0*/  FFMA R0, R2.reuse, R53, R0 ;  /* 0x0000003502007223 */ /* 0x040fe20000000000 */
[----:B------:R-:W-:Y:S01]  /*12d0*/  LDS R33, [R61+0x18c] ;  /* 0x00018c003d217984 */ /* 0x000fe20000000800 */
[----:B------:R-:W-:Y:S01]  /*12e0*/  FFMA R15, R2, R41, R15 ;  /* 0x00000029020f7223 */ /* 0x000fe2000000000f */
[C---:B------:R-:W-:Y:S01]  /*12f0*/  FFMA R58, R48.reuse, R2, R58 ;  /* 0x00000002303a7223 */ /* 0x040fe2000000003a */
[-C--:B------:R-:W-:Y:S01]  /*1300*/  FFMA R10, R48, R3.reuse, R10 ;  /* 0x00000003300a7223 */ /* 0x080fe2000000000a */
[----:B------:R-:W0:Y:S01]  /*1310*/  LDS R52, [R21+0x4] ;  /* 0x0000040015347984 */ /* 0x000e220000000800 */
[----:B------:R-:W-:-:S03]  /*1320*/  FFMA R23, R41, R3, R23 ;  /* 0x0000000329177223 */ /* 0x000fc60000000017 */
[----:B------:R-:W1:Y:S04]  /*1330*/  LDS R12, [R21+0xc] ;  /* 0x00000c00150c7984 */ /* 0x000e680000000800 */
[----:B------:R-:W2:Y:S04]  /*1340*/  LDS R14, [R21+0x10] ;  /* 0x00001000150e7984 */ /* 0x000ea80000000800 */
[----:B------:R-:W3:Y:S04]  /*1350*/  LDS R60, [R21] ;  /* 0x00000000153c7984 */ /* 0x000ee80000000800 */
[----:B------:R-:W4:Y:S04]  /*1360*/  LDS R37, [R21+0x8] ;  /* 0x0000080015257984 */ /* 0x000f280000000800 */
[----:B------:R-:W5:Y:S04]  /*1370*/  LDS R59, [R21+0x14] ;  /* 0x00001400153b7984 */ /* 0x000f680000000800 */
[----:B------:R-:W5:Y:S04]  /*1380*/  LDS R57, [R21+0x18] ;  /* 0x0000180015397984 */ /* 0x000f680000000800 */
[----:B------:R0:W5:Y:S02]  /*1390*/  LDS R8, [R21+0x1c] ;  /* 0x00001c0015087984 */ /* 0x0001640000000800 */
[----:B0-----:R-:W-:Y:S01]  /*13a0*/  FFMA R21, R53, R3, R54 ;  /* 0x0000000335157223 */ /* 0x001fe20000000036 */
[----:B------:R-:W-:Y:S01]  /*13b0*/  FFMA R43, R16, R52, R43 ;  /* 0x00000034102b7223 */ /* 0x000fe2000000002b */
[C---:B------:R-:W-:Y:S01]  /*13c0*/  FFMA R42, R52.reuse, R35, R42 ;  /* 0x00000023342a7223 */ /* 0x040fe2000000002a */
[C---:B------:R-:W-:Y:S01]  /*13d0*/  FFMA R53, R52.reuse, R36, R22 ;  /* 0x0000002434357223 */ /* 0x040fe20000000016 */
[----:B------:R-:W-:Y:S01]  /*13e0*/  FFMA R47, R52, R33, R47 ;  /* 0x00000021342f7223 */ /* 0x000fe2000000002f */
[----:B-1----:R-:W-:Y:S01]  /*13f0*/  FFMA R50, R16, R12, R50 ;  /* 0x0000000c10327223 */ /* 0x002fe20000000032 */
[C---:B------:R-:W-:Y:S01]  /*1400*/  FFMA R51, R12.reuse, R35, R51 ;  /* 0x000000230c337223 */ /* 0x040fe20000000033 */
[C---:B------:R-:W-:Y:S01]  /*1410*/  FFMA R52, R12.reuse, R36, R18 ;  /* 0x000000240c347223 */ /* 0x040fe20000000012 */
[----:B------:R-:W-:Y:S01]  /*1420*/  FFMA R56, R12, R33, R56 ;  /* 0x000000210c387223 */ /* 0x000fe20000000038 */
[----:B--2---:R-:W-:Y:S01]  /*1430*/  FFMA R12, R16, R14, R40 ;  /* 0x0000000e100c7223 */ /* 0x004fe20000000028 */
[C---:B------:R-:W-:Y:S01]  /*1440*/  FFMA R11, R14.reuse, R35, R11 ;  /* 0x000000230e0b7223 */ /* 0x040fe2000000000b */
[CC--:B------:R-:W-:Y:S01]  /*1450*/  FFMA R39, R14.reuse, R36.reuse, R39 ;  /* 0x000000240e277223 */ /* 0x0c0fe20000000027 */
[----:B------:R-:W-:Y:S01]  /*1460*/  FFMA R14, R14, R33, R19 ;  /* 0x000000210e0e7223 */ /* 0x000fe20000000013 */
[C---:B---3--:R-:W-:Y:S01]  /*1470*/  FFMA R38, R60.reuse, R35, R38 ;  /* 0x000000233c267223 */ /* 0x048fe20000000026 */
[C---:B------:R-:W-:Y:S01]  /*1480*/  FFMA R6, R60.reuse, R36, R6 ;  /* 0x000000243c067223 */ /* 0x040fe20000000006 */
[----:B------:R-:W-:Y:S01]  /*1490*/  FFMA R44, R60, R33, R44 ;  /* 0x000000213c2c7223 */ /* 0x000fe2000000002c */
[C---:B------:R-:W-:Y:S01]  /*14a0*/  FFMA R54, R16.reuse, R60, R9 ;  /* 0x0000003c10367223 */ /* 0x040fe20000000009 */
[C---:B----4-:R-:W-:Y:S01]  /*14b0*/  FFMA R45, R16.reuse, R37, R45 ;  /* 0x00000025102d7223 */ /* 0x050fe2000000002d */
[C---:B------:R-:W-:Y:S01]  /*14c0*/  FFMA R46, R37.reuse, R35, R46 ;  /* 0x00000023252e7223 */ /* 0x040fe2000000002e */
[CC--:B------:R-:W-:Y:S01]  /*14d0*/  FFMA R48, R37.reuse, R36.reuse, R17 ;  /* 0x0000002425307223 */ /* 0x0c0fe20000000011 */
[----:B------:R-:W-:Y:S01]  /*14e0*/  FFMA R49, R37, R33, R49 ;  /* 0x0000002125317223 */ /* 0x000fe20000000031 */
[C---:B-----5:R-:W-:Y:S01]  /*14f0*/  FFMA R7, R59.reuse, R35, R7 ;  /* 0x000000233b077223 */ /* 0x060fe20000000007 */
[CC--:B------:R-:W-:Y:S01]  /*1500*/  FFMA R5, R59.reuse, R36.reuse, R5 ;  /* 0x000000243b057223 */ /* 0x0c0fe20000000005 */
[----:B------:R-:W-:Y:S01]  /*1510*/  FFMA R2, R59, R33, R13 ;  /* 0x000000213b027223 */ /* 0x000fe2000000000d */
[C---:B------:R-:W-:Y:S01]  /*1520*/  FFMA R37, R16.reuse, R59, R55 ;  /* 0x0000003b10257223 */ /* 0x040fe20000000037 */
[C---:B------:R-:W-:Y:S01]  /*1530*/  FFMA R34, R57.reuse, R35, R34 ;  /* 0x0000002339227223 */ /* 0x040fe20000000022 */
[C---:B------:R-:W-:Y:S01]  /*1540*/  FFMA R0, R57.reuse, R36, R0 ;  /* 0x0000002439007223 */ /* 0x040fe20000000000 */
[----:B------:R-:W-:Y:S01]  /*1550*/  FFMA R15, R57, R33, R15 ;  /* 0x00000021390f7223 */ /* 0x000fe2000000000f */
[C---:B------:R-:W-:Y:S01]  /*1560*/  FFMA R13, R16.reuse, R57, R58 ;  /* 0x00000039100d7223 */ /* 0x040fe2000000003a */
[----:B------:R-:W-:Y:S01]  /*1570*/  FFMA R10, R16, R8, R10 ;  /* 0x00000008100a7223 */ /* 0x000fe2000000000a */
[C---:B------:R-:W-:Y:S01]  /*1580*/  FFMA R35, R8.reuse, R35, R20 ;  /* 0x0000002308237223 */ /* 0x040fe20000000014 */
[C---:B------:R-:W-:Y:S01]  /*1590*/  FFMA R36, R8.reuse, R36, R21 ;  /* 0x0000002408247223 */ /* 0x040fe20000000015 */
[----:B------:R-:W-:Y:S01]  /*15a0*/  FFMA R33, R8, R33, R23 ;  /* 0x0000002108217223 */ /* 0x000fe20000000017 */
[----:B------:R-:W-:Y:S06]  /*15b0*/  @P0 BRA `(.L_x_2) ;  /* 0xfffffff400100947 */ /* 0x000fec000383ffff */
[----:B------:R-:W-:Y:S01]  /*15c0*/  BAR.SYNC.DEFER_BLOCKING 0x0 ;  /* 0x0000000000007b1d */ /* 0x000fe20000010000 */
[----:B------:R-:W-:Y:S02]  /*15d0*/  UIADD3 UR5, UPT, UPT, UR5, 0x1f, URZ ;  /* 0x0000001f05057890 */ /* 0x000fe4000fffe0ff */
[----:B------:R-:W-:Y:S02]  /*15e0*/  UIADD3 UR4, UPT, UPT, UR4, 0x1, URZ ;  /* 0x0000000104047890 */ /* 0x000fe4000fffe0ff */
[----:B------:R-:W-:-:S04]  /*15f0*/  USHF.R.U32.HI UR5, URZ, 0x5, UR5 ;  /* 0x00000005ff057899 */ /* 0x000fc80008011605 */
[----:B------:R-:W-:-:S09]  /*1600*/  UISETP.NE.AND UP0, UPT, UR4, UR5, UPT ;  /* 0x000000050400728c */ /* 0x000fd2000bf05270 */
[----:B------:R-:W-:Y:S05]  /*1610*/  BRA.U UP0, `(.L_x_3) ;  /* 0xffffffed00447547 */ /* 0x000fea000b83ffff */
.L_x_0:
[----:B------:R-:W0:Y:S01]  /*1620*/  S2UR UR4, SR_CTAID.Z ;  /* 0x00000000000479c3 */ /* 0x000e220000002700 */
[----:B------:R-:W1:Y:S01]  /*1630*/  LDCU UR5, c[0x0][0x3a0] ;  /* 0x00007400ff0577ac */ /* 0x000e620008000800 */
[C---:B------:R-:W-:Y:S01]  /*1640*/  IADD3 R16, PT, PT, R27.reuse, 0x1, RZ ;  /* 0x000000011b107810 */ /* 0x040fe20007ffe0ff */
[C---:B------:R-:W-:Y:S01]  /*1650*/  VIADD R22, R27.reuse, 0x5 ;  /* 0x000000051b167836 */ /* 0x040fe20000000000 */
[C---:B------:R-:W-:Y:S02]  /*1660*/  IADD3 R17, PT, PT, R27.reuse, 0x2, RZ ;  /* 0x000000021b117810 */ /* 0x040fe40007ffe0ff */
[C---:B------:R-:W-:Y:S02]  /*1670*/  IADD3 R28, PT, PT, R27.reuse, 0x3, RZ ;  /* 0x000000031b1c7810 */ /* 0x040fe40007ffe0ff */
[----:B------:R-:W0:Y:S01]  /*1680*/  LDC R3, c[0x0][0x39c] ;  /* 0x0000e700ff037b82 */ /* 0x000e220000000800 */
[C---:B------:R-:W-:Y:S02]  /*1690*/  IADD3 R20, PT, PT, R27.reuse, 0x4, RZ ;  /* 0x000000041b147810 */ /* 0x040fe40007ffe0ff */
[----:B------:R-:W-:-:S02]  /*16a0*/  IADD3 R23, PT, PT, R27, 0x6, RZ ;  /* 0x000000061b177810 */ /* 0x000fc40007ffe0ff */
[----:B------:R-:W-:-:S03]  /*16b0*/  IADD3 R24, PT, PT, R27, 0x7, RZ ;  /* 0x000000071b187810 */ /* 0x000fc60007ffe0ff */
[----:B------:R-:W3:Y:S01]  /*16c0*/  LDC.64 R8, c[0x0][0x390] ;  /* 0x0000e400ff087b82 */ /* 0x000ee20000000a00 */
[----:B-1----:R-:W-:Y:S02]  /*16d0*/  ISETP.GE.AND P4, PT, R27, UR5, PT ;  /* 0x000000051b007c0c */ /* 0x002fe4000bf86270 */
[----:B------:R-:W-:Y:S02]  /*16e0*/  ISETP.GE.AND P5, PT, R16, UR5, PT ;  /* 0x0000000510007c0c */ /* 0x000fe4000bfa6270 */
[----:B------:R-:W-:Y:S01]  /*16f0*/  ISETP.GE.AND P0, PT, R17, UR5, PT ;  /* 0x0000000511007c0c */ /* 0x000fe2000bf06270 */
[----:B0-----:R-:W-:Y:S01]  /*1700*/  IMAD R4, R3, UR4, R26 ;  /* 0x0000000403047c24 */ /* 0x001fe2000f8e021a */
[CC--:B------:R-:W-:Y:S02]  /*1710*/  ISETP.LT.AND P4, PT, R26.reuse, R3.reuse, !P4 ;  /* 0x000000031a00720c */ /* 0x0c0fe40006781270 */
[-C--:B------:R-:W-:Y:S01]  /*1720*/  ISETP.GE.OR P3, PT, R26, R3.reuse, P5 ;  /* 0x000000031a00720c */ /* 0x080fe20002f66670 */
[----:B------:R-:W-:Y:S01]  /*1730*/  IMAD R19, R4, UR5, R27 ;  /* 0x0000000504137c24 */ /* 0x000fe2000f8e021b */
[----:B------:R-:W-:-:S02]  /*1740*/  ISETP.GE.OR P2, PT, R26, R3, P0 ;  /* 0x000000031a00720c */ /* 0x000fc40000746670 */
[C---:B------:R-:W-:Y:S01]  /*1750*/  ISETP.GE.AND P1, PT, R26.reuse, R3, PT ;  /* 0x000000031a00720c */ /* 0x040fe20003f26270 */
[C---:B---3--:R-:W-:Y:S01]  /*1760*/  IMAD.WIDE R16, R19.reuse, 0x4, R8 ;  /* 0x0000000413107825 */ /* 0x048fe200078e0208 */
[----:B------:R-:W-:Y:S02]  /*1770*/  IADD3 R4, PT, PT, R26, 0x1, RZ ;  /* 0x000000011a047810 */ /* 0x000fe40007ffe0ff */
[----:B------:R-:W-:Y:S02]  /*1780*/  ISETP.GE.OR P6, PT, R20, UR5, P1 ;  /* 0x0000000514007c0c */ /* 0x000fe40008fc6670 */
[----:B------:R-:W-:Y:S01]  /*1790*/  IADD3 R21, PT, PT, R19, UR5, RZ ;  /* 0x0000000513157c10 */ /* 0x000fe2000fffe0ff */
[----:B--2---:R-:W-:Y:S01]  /*17a0*/  @P4 STG.E desc[UR10][R16.64], R54 ;  /* 0x0000003610004986 */ /* 0x004fe2000c10190a */
[----:B------:R-:W-:-:S03]  /*17b0*/  ISETP.GE.OR P4, PT, R28, UR5, P1 ;  /* 0x000000051c007c0c */ /* 0x000fc60008f86670 */
[----:B------:R-:W-:Y:S01]  /*17c0*/  @!P3 STG.E desc[UR10][R16.64+0x4], R43 ;  /* 0x0000042b1000b986 */ /* 0x000fe2000c10190a */
[----:B------:R-:W-:Y:S01]  /*17d0*/  ISETP.GE.OR P3, PT, R22, UR5, P1 ;  /* 0x0000000516007c0c */ /* 0x000fe20008f66670 */
[C---:B------:R-:W-:Y:S01]  /*17e0*/  IMAD.WIDE R18, R21.reuse, 0x4, R8 ;  /* 0x0000000415127825 */ /* 0x040fe200078e0208 */
[----:B------:R-:W-:Y:S01]  /*17f0*/  IADD3 R21, PT, PT, R21, UR5, RZ ;  /* 0x0000000515157c10 */ /* 0x000fe2000fffe0ff */
[----:B------:R-:W-:Y:S01]  /*1800*/  @!P2 STG.E desc[UR10][R16.64+0x8], R45 ;  /* 0x0000082d1000a986 */ /* 0x000fe2000c10190a */
[----:B------:R-:W-:Y:S02]  /*1810*/  ISETP.GE.OR P2, PT, R23, UR5, P1 ;  /* 0x0000000517007c0c */ /* 0x000fe40008f46670 */
[----:B------:R-:W-:Y:S01]  /*1820*/  ISETP.GE.OR P1, PT, R24, UR5, P1 ;  /* 0x0000000518007c0c */ /* 0x000fe20008f26670 */
[----:B------:R-:W-:Y:S01]  /*1830*/  @!P6 STG.E desc[UR10][R16.64+0x10], R12 ;  /* 0x0000100c1000e986 */ /* 0x000fe2000c10190a */
[----:B------:R-:W-:-:S03]  /*1840*/  ISETP.GE.AND P6, PT, R28, UR5, PT ;  /* 0x000000051c007c0c */ /* 0x000fc6000bfc6270 */
[----:B------:R-:W-:Y:S01]  /*1850*/  @!P4 STG.E desc[UR10][R16.64+0xc], R50 ;  /* 0x00000c321000c986 */ /* 0x000fe2000c10190a */
[CC--:B------:R-:W-:Y:S02]  /*1860*/  ISETP.GE.AND P4, PT, R4.reuse, R3.reuse, PT ;  /* 0x000000030400720c */ /* 0x0c0fe40003f86270 */
[----:B------:R-:W-:Y:S01]  /*1870*/  P2R R25, PR, RZ, 0x40 ;  /* 0x00000040ff197803 */ /* 0x000fe20000000000 */
[----:B------:R-:W-:Y:S01]  /*1880*/  @!P3 STG.E desc[UR10][R16.64+0x14], R37 ;  /* 0x000014251000b986 */ /* 0x000fe2000c10190a */
[----:B------:R-:W-:Y:S02]  /*1890*/  ISETP.GE.OR P4, PT, R27, UR5, P4 ;  /* 0x000000051b007c0c */ /* 0x000fe4000a786670 */
[CC--:B------:R-:W-:Y:S01]  /*18a0*/  ISETP.GE.OR P3, PT, R4.reuse, R3.reuse, P5 ;  /* 0x000000030400720c */ /* 0x0c0fe20002f66670 */
[----:B------:R0:W-:Y:S01]  /*18b0*/  @!P2 STG.E desc[UR10][R16.64+0x18], R13 ;  /* 0x0000180d1000a986 */ /* 0x0001e2000c10190a */
[----:B------:R-:W-:-:S03]  /*18c0*/  ISETP.GE.OR P2, PT, R4, R3, P0 ;  /* 0x000000030400720c */ /* 0x000fc60000746670 */
[----:B------:R-:W-:Y:S01]  /*18d0*/  @!P1 STG.E desc[UR10][R16.64+0x1c], R10 ;  /* 0x00001c0a10009986 */ /* 0x000fe2000c10190a */
[----:B------:R-:W-:-:S05]  /*18e0*/  ISETP.GE.OR P1, PT, R4, R3, P6 ;  /* 0x000000030400720c */ /* 0x000fca0003726670 */
[----:B------:R-:W-:Y:S01]  /*18f0*/  @!P4 STG.E desc[UR10][R18.64], R38 ;  /* 0x000000261200c986 */ /* 0x000fe2000c10190a */
[----:B------:R-:W-:Y:S01]  /*1900*/  ISETP.GE.AND P4, PT, R20, UR5, PT ;  /* 0x0000000514007c0c */ /* 0x000fe2000bf86270 */
[C---:B0-----:R-:W-:Y:S01]  /*1910*/  IMAD.WIDE R12, R21.reuse, 0x4, R8 ;  /* 0x00000004150c7825 */ /* 0x041fe200078e0208 */
[----:B------:R-:W-:Y:S01]  /*1920*/  IADD3 R21, PT, PT, R21, UR5, RZ ;  /* 0x0000000515157c10 */ /* 0x000fe2000fffe0ff */
[----:B------:R-:W-:Y:S01]  /*1930*/  @!P3 STG.E desc[UR10][R18.64+0x4], R42 ;  /* 0x0000042a1200b986 */ /* 0x000fe2000c10190a */
[----:B------:R-:W-:-:S03]  /*1940*/  ISETP.GE.AND P3, PT, R22, UR5, PT ;  /* 0x0000000516007c0c */ /* 0x000fc6000bf66270 */
[----:B------:R-:W-:Y:S01]  /*1950*/  @!P2 STG.E desc[UR10][R18.64+0x8], R46 ;  /* 0x0000082e1200a986 */ /* 0x000fe2000c10190a */
[CC--:B------:R-:W-:Y:S01]  /*1960*/  ISETP.GE.OR P2, PT, R4.reuse, R3.reuse, P4 ;  /* 0x000000030400720c */ /* 0x0c0fe20002746670 */
[----:B------:R-:W-:Y:S02]  /*1970*/  IMAD.WIDE R8, R21, 0x4, R8 ;  /* 0x0000000415087825 */ /* 0x000fe400078e0208 */
[----:B------:R-:W-:Y:S01]  /*1980*/  @!P1 STG.E desc[UR10][R18.64+0xc], R51 ;  /* 0x00000c3312009986 */ /* 0x000fe2000c10190a */
[----:B------:R-:W-:-:S09]  /*1990*/  ISETP.GE.OR P1, PT, R4, R3, P3 ;  /* 0x000000030400720c */ /* 0x000fd20001f26670 */
[----:B------:R-:W-:Y:S01]  /*19a0*/  @!P2 STG.E desc[UR10][R18.64+0x10], R11 ;  /* 0x0000100b1200a986 */ /* 0x000fe2000c10190a */
[----:B------:R-:W-:-:S03]  /*19b0*/  ISETP.GE.AND P2, PT, R23, UR5, PT ;  /* 0x0000000517007c0c */ /* 0x000fc6000bf46270 */
[----:B------:R0:W-:Y:S01]  /*19c0*/  @!P1 STG.E desc[UR10][R18.64+0x14], R7 ;  /* 0x0000140712009986 */ /* 0x0001e2000c10190a */
[----:B------:R-:W-:Y:S02]  /*19d0*/  ISETP.GE.OR P1, PT, R4, R3, P2 ;  /* 0x000000030400720c */ /* 0x000fe40001726670 */
[----:B0-----:R-:W-:-:S11]  /*19e0*/  P2R R7, PR, RZ, 0x20 ;  /* 0x00000020ff077803 */ /* 0x001fd60000000000 */
[----:B------:R0:W-:Y:S01]  /*19f0*/  @!P1 STG.E desc[UR10][R18.64+0x18], R34 ;  /* 0x0000182212009986 */ /* 0x0001e2000c10190a */
[----:B------:R-:W-:-:S04]  /*1a00*/  ISETP.GE.AND P1, PT, R24, UR5, PT ;  /* 0x0000000518007c0c */ /* 0x000fc8000bf26270 */
[----:B------:R-:W-:Y:S02]  /*1a10*/  ISETP.GE.OR P6, PT, R4, R3, P1 ;  /* 0x000000030400720c */ /* 0x000fe40000fc6670 */
[C---:B------:R-:W-:Y:S02]  /*1a20*/  IADD3 R4, PT, PT, R26.reuse, 0x2, RZ ;  /* 0x000000021a047810 */ /* 0x040fe40007ffe0ff */
[----:B------:R-:W-:-:S09]  /*1a30*/  IADD3 R26, PT, PT, R26, 0x3, RZ ;  /* 0x000000031a1a7810 */ /* 0x000fd20007ffe0ff */
[----:B------:R0:W-:Y:S01]  /*1a40*/  @!P6 STG.E desc[UR10][R18.64+0x1c], R35 ;  /* 0x00001c231200e986 */ /* 0x0001e2000c10190a */
[----:B------:R-:W-:Y:S02]  /*1a50*/  ISETP.GE.OR P6, PT, R4, R3, P5 ;  /* 0x000000030400720c */ /* 0x000fe40002fc6670 */
[----:B------:R-:W-:-:S11]  /*1a60*/  ISETP.GE.AND P5, PT, R28, UR5, PT ;  /* 0x000000051c007c0c */ /* 0x000fd6000bfa6270 */
[----:B------:R0:W-:Y:S01]  /*1a70*/  @!P6 STG.E desc[UR10][R12.64+0x4], R53 ;  /* 0x000004350c00e986 */ /* 0x0001e2000c10190a */
[-C--:B------:R-:W-:Y:S02]  /*1a80*/  ISETP.GE.OR P6, PT, R4, R3.reuse, P0 ;  /* 0x000000030400720c */ /* 0x080fe400007c6670 */
[----:B------:R-:W-:-:S11]  /*1a90*/  ISETP.GE.OR P0, PT, R26, R3, P0 ;  /* 0x000000031a00720c */ /* 0x000fd60000706670 */
[----:B------:R0:W-:Y:S01]  /*1aa0*/  @!P6 STG.E desc[UR10][R12.64+0x8], R48 ;  /* 0x000008300c00e986 */ /* 0x0001e2000c10190a */
[----:B------:R-:W-:-:S13]  /*1ab0*/  ISETP.GE.OR P6, PT, R4, R3, P5 ;  /* 0x000000030400720c */ /* 0x000fda0002fc6670 */
[----:B------:R0:W-:Y:S01]  /*1ac0*/  @!P6 STG.E desc[UR10][R12.64+0xc], R52 ;  /* 0x00000c340c00e986 */ /* 0x0001e2000c10190a */
[-C--:B------:R-:W-:Y:S02]  /*1ad0*/  ISETP.GE.OR P6, PT, R4, R3.reuse, P4 ;  /* 0x000000030400720c */ /* 0x080fe400027c6670 */
[----:B------:R-:W-:-:S11]  /*1ae0*/  ISETP.GE.OR P4, PT, R26, R3, P4 ;  /* 0x000000031a00720c */ /* 0x000fd60002786670 */
[----:B------:R0:W-:Y:S01]  /*1af0*/  @!P6 STG.E desc[UR10][R12.64+0x10], R39 ;  /* 0x000010270c00e986 */ /* 0x0001e2000c10190a */
[-C--:B------:R-:W-:Y:S02]  /*1b00*/  ISETP.GE.OR P6, PT, R4, R3.reuse, P3 ;  /* 0x000000030400720c */ /* 0x080fe40001fc6670 */
[----:B------:R-:W-:-:S11]  /*1b10*/  ISETP.GE.OR P3, PT, R26, R3, P3 ;  /* 0x000000031a00720c */ /* 0x000fd60001f66670 */
[----:B------:R0:W-:Y:S01]  /*1b20*/  @!P6 STG.E desc[UR10][R12.64+0x14], R5 ;  /* 0x000014050c00e986 */ /* 0x0001e2000c10190a */
[-C--:B------:R-:W-:Y:S02]  /*1b30*/  ISETP.GE.OR P6, PT, R4, R3.reuse, P2 ;  /* 0x000000030400720c */ /* 0x080fe400017c6670 */
[----:B------:R-:W-:-:S11]  /*1b40*/  ISETP.GE.OR P2, PT, R26, R3, P2 ;  /* 0x000000031a00720c */ /* 0x000fd60001746670 */
[----:B------:R0:W-:Y:S01]  /*1b50*/  @!P6 STG.E desc[UR10][R12.64+0x18], R0 ;  /* 0x000018000c00e986 */ /* 0x0001e2000c10190a */
[----:B------:R-:W-:-:S04]  /*1b60*/  ISETP.GE.AND P6, PT, R27, UR5, PT ;  /* 0x000000051b007c0c */ /* 0x000fc8000bfc6270 */
[-C--:B------:R-:W-:Y:S02]  /*1b70*/  ISETP.GE.OR P5, PT, R4, R3.reuse, P6 ;  /* 0x000000030400720c */ /* 0x080fe400037a6670 */
[----:B------:R-:W-:-:S11]  /*1b80*/  ISETP.GE.OR P6, PT, R26, R3, P6 ;  /* 0x000000031a00720c */ /* 0x000fd600037c6670 */
[----:B------:R0:W-:Y:S01]  /*1b90*/  @!P5 STG.E desc[UR10][R12.64], R6 ;  /* 0x000000060c00d986 */ /* 0x0001e2000c10190a */
[-C--:B------:R-:W-:Y:S02]  /*1ba0*/  ISETP.GE.OR P5, PT, R4, R3.reuse, P1 ;  /* 0x000000030400720c */ /* 0x080fe40000fa6670 */
[----:B------:R-:W-:-:S11]  /*1bb0*/  ISETP.GE.OR P1, PT, R26, R3, P1 ;  /* 0x000000031a00720c */ /* 0x000fd60000f26670 */
[----:B------:R0:W-:Y:S01]  /*1bc0*/  @!P5 STG.E desc[UR10][R12.64+0x1c], R36 ;  /* 0x00001c240c00d986 */ /* 0x0001e2000c10190a */
[----:B------:R-:W-:-:S03]  /*1bd0*/  ISETP.NE.AND P5, PT, R7, RZ, PT ;  /* 0x000000ff0700720c */ /* 0x000fc60003fa5270 */
[----:B------:R0:W-:Y:S01]  /*1be0*/  @!P6 STG.E desc[UR10][R8.64], R44 ;  /* 0x0000002c0800e986 */ /* 0x0001e2000c10190a */
[----:B------:R-:W-:Y:S02]  /*1bf0*/  ISETP.NE.AND P6, PT, R25, RZ, PT ;  /* 0x000000ff1900720c */ /* 0x000fe40003fc5270 */
[CC--:B------:R-:W-:Y:S01]  /*1c00*/  ISETP.GE.OR P5, PT, R26.reuse, R3.reuse, P5 ;  /* 0x000000031a00720c */ /* 0x0c0fe20002fa6670 */
[----:B------:R0:W-:Y:S01]  /*1c10*/  @!P0 STG.E desc[UR10][R8.64+0x8], R49 ;  /* 0x0000083108008986 */ /* 0x0001e2000c10190a */
[----:B------:R-:W-:-:S03]  /*1c20*/  ISETP.GE.OR P6, PT, R26, R3, P6 ;  /* 0x000000031a00720c */ /* 0x000fc600037c6670 */
[----:B------:R0:W-:Y:S04]  /*1c30*/  @!P4 STG.E desc[UR10][R8.64+0x10], R14 ;  /* 0x0000100e0800c986 */ /* 0x0001e8000c10190a */
[----:B------:R0:W-:Y:S04]  /*1c40*/  @!P3 STG.E desc[UR10][R8.64+0x14], R2 ;  /* 0x000014020800b986 */ /* 0x0001e8000c10190a */
[----:B------:R0:W-:Y:S04]  /*1c50*/  @!P5 STG.E desc[UR10][R8.64+0x4], R47 ;  /* 0x0000042f0800d986 */ /* 0x0001e8000c10190a */
[----:B------:R0:W-:Y:S04]  /*1c60*/  @!P6 STG.E desc[UR10][R8.64+0xc], R56 ;  /* 0x00000c380800e986 */ /* 0x0001e8000c10190a */
[----:B------:R0:W-:Y:S01]  /*1c70*/  @!P2 STG.E desc[UR10][R8.64+0x18], R15 ;  /* 0x0000180f0800a986 */ /* 0x0001e2000c10190a */
[----:B------:R-:W-:Y:S05]  /*1c80*/  @P1 EXIT ;  /* 0x000000000000194d */ /* 0x000fea0003800000 */
[----:B------:R-:W-:Y:S01]  /*1c90*/  STG.E desc[UR10][R8.64+0x1c], R33 ;  /* 0x00001c2108007986 */ /* 0x000fe2000c10190a */
[----:B------:R-:W-:Y:S05]  /*1ca0*/  EXIT ;  /* 0x000000000000794d */ /* 0x000fea0003800000 */
.L_x_4:
[----:B------:R-:W-:-:S00]  /*1cb0*/  BRA `(.L_x_4) ;  /* 0xfffffffc00fc7947 */ /* 0x000fc0000383ffff */
[----:B------:R-:W-:-:S00]  /*1cc0*/  NOP ;  /* 0x0000000000007918 */ /* 0x000fc00000000000 */
        /* <DEDUP_REMOVED lines=11> */
.L_x_5:


//--------------------- .nv.shared._Z13batchedMatmulILi32ELi8ELi4EEvPKfS1_Pfiiii --------------------------
	.section	.nv.shared._Z13batchedMatmulILi32ELi8ELi4EEvPKfS1_Pfiiii,"aw",@nobits
	.sectionflags	@""
	.align	4
.nv.shared._Z13batchedMatmulILi32ELi8ELi4EEvPKfS1_Pfiiii:
	.zero		9472


//--------------------- .nv.shared.reserved.0     --------------------------
	.section	.nv.shared.reserved.0,"aw",@nobits
	.weak		__nv_reservedSMEM_offset_0_alias
	.size		__nv_reservedSMEM_offset_0_alias, 0, 64
	.other		__nv_reservedSMEM_offset_0_alias,@"STO_CUDA_RESERVED_SHARED STV_DEFAULT"
__nv_reservedSMEM_offset_0_alias:
	.zero		0
	.zero		64


//--------------------- .nv.constant0._Z13batchedMatmulILi32ELi8ELi4EEvPKfS1_Pfiiii --------------------------
	.section	.nv.constant0._Z13batchedMatmulILi32ELi8ELi4EEvPKfS1_Pfiiii,"a",@progbits
	.sectionflags	@""
	.align	4
.nv.constant0._Z13batchedMatmulILi32ELi8ELi4EEvPKfS1_Pfiiii:
	.zero		936


//--------------------- SYMBOLS --------------------------

	.type		.nv.reservedSmem.offset0,@object
	.size		.nv.reservedSmem.offset0,0x4
	.type		.nv.reservedSmem.cap,@object
	.size		.nv.reservedSmem.cap,0x4
